//
// Generated by NVIDIA NVVM Compiler
//
// Compiler Build ID: CL-36424714
// Cuda compilation tools, release 13.0, V13.0.88
// Based on NVVM 20.0.0
//

.version 9.0
.target sm_100
.address_size 64

	// .globl	_Z22set_terminal_conditionIL10OptionType0EdEvPT0_iiS1_S1_
.func  (.param .b64 func_retval0) __internal_accurate_pow
(
	.param .b64 __internal_accurate_pow_param_0
)
;

.visible .entry _Z22set_terminal_conditionIL10OptionType0EdEvPT0_iiS1_S1_(
	.param .u64 .ptr .align 1 _Z22set_terminal_conditionIL10OptionType0EdEvPT0_iiS1_S1__param_0,
	.param .u32 _Z22set_terminal_conditionIL10OptionType0EdEvPT0_iiS1_S1__param_1,
	.param .u32 _Z22set_terminal_conditionIL10OptionType0EdEvPT0_iiS1_S1__param_2,
	.param .f64 _Z22set_terminal_conditionIL10OptionType0EdEvPT0_iiS1_S1__param_3,
	.param .f64 _Z22set_terminal_conditionIL10OptionType0EdEvPT0_iiS1_S1__param_4
)
{
	.reg .pred 	%p<2>;
	.reg .b32 	%r<9>;
	.reg .b64 	%rd<5>;
	.reg .b64 	%fd<7>;

	ld.param.u64 	%rd1, [_Z22set_terminal_conditionIL10OptionType0EdEvPT0_iiS1_S1__param_0];
	ld.param.u32 	%r3, [_Z22set_terminal_conditionIL10OptionType0EdEvPT0_iiS1_S1__param_1];
	ld.param.u32 	%r4, [_Z22set_terminal_conditionIL10OptionType0EdEvPT0_iiS1_S1__param_2];
	ld.param.f64 	%fd1, [_Z22set_terminal_conditionIL10OptionType0EdEvPT0_iiS1_S1__param_3];
	ld.param.f64 	%fd2, [_Z22set_terminal_conditionIL10OptionType0EdEvPT0_iiS1_S1__param_4];
	mov.u32 	%r5, %tid.x;
	mov.u32 	%r6, %ctaid.x;
	mov.u32 	%r7, %ntid.x;
	mad.lo.s32 	%r1, %r6, %r7, %r5;
	mad.lo.s32 	%r2, %r4, %r3, %r4;
	setp.gt.s32 	%p1, %r1, %r3;
	@%p1 bra 	$L__BB0_2;
	cvta.to.global.u64 	%rd2, %rd1;
	cvt.rn.f64.s32 	%fd3, %r1;
	mul.f64 	%fd4, %fd1, %fd3;
	sub.f64 	%fd5, %fd4, %fd2;
	max.f64 	%fd6, %fd5, 0d0000000000000000;
	add.s32 	%r8, %r2, %r1;
	mul.wide.s32 	%rd3, %r8, 8;
	add.s64 	%rd4, %rd2, %rd3;
	st.global.f64 	[%rd4], %fd6;
$L__BB0_2:
	ret;

}
	// .globl	_Z23set_boundary_conditionsIL10OptionType0EdEvPT0_iiS1_S1_S1_S1_S1_
.visible .entry _Z23set_boundary_conditionsIL10OptionType0EdEvPT0_iiS1_S1_S1_S1_S1_(
	.param .u64 .ptr .align 1 _Z23set_boundary_conditionsIL10OptionType0EdEvPT0_iiS1_S1_S1_S1_S1__param_0,
	.param .u32 _Z23set_boundary_conditionsIL10OptionType0EdEvPT0_iiS1_S1_S1_S1_S1__param_1,
	.param .u32 _Z23set_boundary_conditionsIL10OptionType0EdEvPT0_iiS1_S1_S1_S1_S1__param_2,
	.param .f64 _Z23set_boundary_conditionsIL10OptionType0EdEvPT0_iiS1_S1_S1_S1_S1__param_3,
	.param .f64 _Z23set_boundary_conditionsIL10OptionType0EdEvPT0_iiS1_S1_S1_S1_S1__param_4,
	.param .f64 _Z23set_boundary_conditionsIL10OptionType0EdEvPT0_iiS1_S1_S1_S1_S1__param_5,
	.param .f64 _Z23set_boundary_conditionsIL10OptionType0EdEvPT0_iiS1_S1_S1_S1_S1__param_6,
	.param .f64 _Z23set_boundary_conditionsIL10OptionType0EdEvPT0_iiS1_S1_S1_S1_S1__param_7
)
{
	.reg .pred 	%p<5>;
	.reg .b32 	%r<23>;
	.reg .b32 	%f<3>;
	.reg .b64 	%rd<8>;
	.reg .b64 	%fd<37>;

	ld.param.u64 	%rd2, [_Z23set_boundary_conditionsIL10OptionType0EdEvPT0_iiS1_S1_S1_S1_S1__param_0];
	ld.param.u32 	%r6, [_Z23set_boundary_conditionsIL10OptionType0EdEvPT0_iiS1_S1_S1_S1_S1__param_1];
	ld.param.u32 	%r5, [_Z23set_boundary_conditionsIL10OptionType0EdEvPT0_iiS1_S1_S1_S1_S1__param_2];
	ld.param.f64 	%fd6, [_Z23set_boundary_conditionsIL10OptionType0EdEvPT0_iiS1_S1_S1_S1_S1__param_3];
	ld.param.f64 	%fd7, [_Z23set_boundary_conditionsIL10OptionType0EdEvPT0_iiS1_S1_S1_S1_S1__param_4];
	ld.param.f64 	%fd8, [_Z23set_boundary_conditionsIL10OptionType0EdEvPT0_iiS1_S1_S1_S1_S1__param_5];
	ld.param.f64 	%fd9, [_Z23set_boundary_conditionsIL10OptionType0EdEvPT0_iiS1_S1_S1_S1_S1__param_6];
	ld.param.f64 	%fd10, [_Z23set_boundary_conditionsIL10OptionType0EdEvPT0_iiS1_S1_S1_S1_S1__param_7];
	mov.u32 	%r7, %tid.x;
	mov.u32 	%r8, %ctaid.x;
	mov.u32 	%r9, %ntid.x;
	mad.lo.s32 	%r1, %r8, %r9, %r7;
	setp.ge.s32 	%p1, %r1, %r6;
	@%p1 bra 	$L__BB1_5;
	cvta.to.global.u64 	%rd3, %rd2;
	cvt.rn.f64.s32 	%fd11, %r1;
	mul.f64 	%fd12, %fd10, %fd11;
	mad.lo.s32 	%r10, %r1, %r5, %r1;
	mul.wide.s32 	%rd4, %r10, 8;
	add.s64 	%rd1, %rd3, %rd4;
	mov.b64 	%rd5, 0;
	st.global.u64 	[%rd1], %rd5;
	neg.f64 	%fd13, %fd8;
	sub.f64 	%fd14, %fd9, %fd12;
	mul.f64 	%fd1, %fd14, %fd13;
	fma.rn.f64 	%fd15, %fd1, 0d3FF71547652B82FE, 0d4338000000000000;
	{
	.reg .b32 %temp; 
	mov.b64 	{%r2, %temp}, %fd15;
	}
	mov.f64 	%fd16, 0dC338000000000000;
	add.rn.f64 	%fd17, %fd15, %fd16;
	fma.rn.f64 	%fd18, %fd17, 0dBFE62E42FEFA39EF, %fd1;
	fma.rn.f64 	%fd19, %fd17, 0dBC7ABC9E3B39803F, %fd18;
	fma.rn.f64 	%fd20, %fd19, 0d3E5ADE1569CE2BDF, 0d3E928AF3FCA213EA;
	fma.rn.f64 	%fd21, %fd20, %fd19, 0d3EC71DEE62401315;
	fma.rn.f64 	%fd22, %fd21, %fd19, 0d3EFA01997C89EB71;
	fma.rn.f64 	%fd23, %fd22, %fd19, 0d3F2A01A014761F65;
	fma.rn.f64 	%fd24, %fd23, %fd19, 0d3F56C16C1852B7AF;
	fma.rn.f64 	%fd25, %fd24, %fd19, 0d3F81111111122322;
	fma.rn.f64 	%fd26, %fd25, %fd19, 0d3FA55555555502A1;
	fma.rn.f64 	%fd27, %fd26, %fd19, 0d3FC5555555555511;
	fma.rn.f64 	%fd28, %fd27, %fd19, 0d3FE000000000000B;
	fma.rn.f64 	%fd29, %fd28, %fd19, 0d3FF0000000000000;
	fma.rn.f64 	%fd30, %fd29, %fd19, 0d3FF0000000000000;
	{
	.reg .b32 %temp; 
	mov.b64 	{%r3, %temp}, %fd30;
	}
	{
	.reg .b32 %temp; 
	mov.b64 	{%temp, %r4}, %fd30;
	}
	shl.b32 	%r11, %r2, 20;
	add.s32 	%r12, %r11, %r4;
	mov.b64 	%fd36, {%r3, %r12};
	{
	.reg .b32 %temp; 
	mov.b64 	{%temp, %r13}, %fd1;
	}
	mov.b32 	%f2, %r13;
	abs.f32 	%f1, %f2;
	setp.lt.f32 	%p2, %f1, 0f4086232B;
	@%p2 bra 	$L__BB1_4;
	setp.lt.f64 	%p3, %fd1, 0d0000000000000000;
	add.f64 	%fd31, %fd1, 0d7FF0000000000000;
	selp.f64 	%fd36, 0d0000000000000000, %fd31, %p3;
	setp.geu.f32 	%p4, %f1, 0f40874800;
	@%p4 bra 	$L__BB1_4;
	shr.u32 	%r14, %r2, 31;
	add.s32 	%r15, %r2, %r14;
	shr.s32 	%r16, %r15, 1;
	shl.b32 	%r17, %r16, 20;
	add.s32 	%r18, %r4, %r17;
	mov.b64 	%fd32, {%r3, %r18};
	sub.s32 	%r19, %r2, %r16;
	shl.b32 	%r20, %r19, 20;
	add.s32 	%r21, %r20, 1072693248;
	mov.b32 	%r22, 0;
	mov.b64 	%fd33, {%r22, %r21};
	mul.f64 	%fd36, %fd33, %fd32;
$L__BB1_4:
	mul.f64 	%fd34, %fd7, %fd36;
	sub.f64 	%fd35, %fd6, %fd34;
	mul.wide.s32 	%rd6, %r5, 8;
	add.s64 	%rd7, %rd1, %rd6;
	st.global.f64 	[%rd7], %fd35;
$L__BB1_5:
	ret;

}
	// .globl	_Z23solve_explicit_parallelIdEvPKT_PS0_S0_S0_iS0_S0_
.visible .entry _Z23solve_explicit_parallelIdEvPKT_PS0_S0_S0_iS0_S0_(
	.param .u64 .ptr .align 1 _Z23solve_explicit_parallelIdEvPKT_PS0_S0_S0_iS0_S0__param_0,
	.param .u64 .ptr .align 1 _Z23solve_explicit_parallelIdEvPKT_PS0_S0_S0_iS0_S0__param_1,
	.param .f64 _Z23solve_explicit_parallelIdEvPKT_PS0_S0_S0_iS0_S0__param_2,
	.param .f64 _Z23solve_explicit_parallelIdEvPKT_PS0_S0_S0_iS0_S0__param_3,
	.param .u32 _Z23solve_explicit_parallelIdEvPKT_PS0_S0_S0_iS0_S0__param_4,
	.param .f64 _Z23solve_explicit_parallelIdEvPKT_PS0_S0_S0_iS0_S0__param_5,
	.param .f64 _Z23solve_explicit_parallelIdEvPKT_PS0_S0_S0_iS0_S0__param_6
)
{
	.reg .pred 	%p<43>;
	.reg .b32 	%r<57>;
	.reg .b64 	%rd<12>;
	.reg .b64 	%fd<75>;

	ld.param.u64 	%rd1, [_Z23solve_explicit_parallelIdEvPKT_PS0_S0_S0_iS0_S0__param_0];
	ld.param.f64 	%fd28, [_Z23solve_explicit_parallelIdEvPKT_PS0_S0_S0_iS0_S0__param_2];
	ld.param.f64 	%fd29, [_Z23solve_explicit_parallelIdEvPKT_PS0_S0_S0_iS0_S0__param_3];
	ld.param.u32 	%r7, [_Z23solve_explicit_parallelIdEvPKT_PS0_S0_S0_iS0_S0__param_4];
	ld.param.f64 	%fd30, [_Z23solve_explicit_parallelIdEvPKT_PS0_S0_S0_iS0_S0__param_5];
	ld.param.f64 	%fd31, [_Z23solve_explicit_parallelIdEvPKT_PS0_S0_S0_iS0_S0__param_6];
	mov.u32 	%r8, %ctaid.x;
	mov.u32 	%r9, %ntid.x;
	mov.u32 	%r10, %tid.x;
	mad.lo.s32 	%r1, %r8, %r9, %r10;
	setp.lt.s32 	%p1, %r1, 1;
	setp.ge.s32 	%p2, %r1, %r7;
	or.pred  	%p3, %p1, %p2;
	@%p3 bra 	$L__BB2_23;
	cvta.to.global.u64 	%rd3, %rd1;
	cvt.rn.f64.u32 	%fd32, %r1;
	mul.f64 	%fd1, %fd30, %fd32;
	mul.wide.u32 	%rd4, %r1, 8;
	add.s64 	%rd5, %rd3, %rd4;
	ld.global.f64 	%fd2, [%rd5+8];
	add.s32 	%r11, %r1, -1;
	mul.wide.u32 	%rd6, %r11, 8;
	add.s64 	%rd7, %rd3, %rd6;
	ld.global.f64 	%fd3, [%rd7];
	ld.global.f64 	%fd4, [%rd5];
	{
	.reg .b32 %temp; 
	mov.b64 	{%temp, %r2}, %fd30;
	}
	mov.f64 	%fd33, 0d4000000000000000;
	{
	.reg .b32 %temp; 
	mov.b64 	{%temp, %r12}, %fd33;
	}
	and.b32  	%r4, %r12, 2146435072;
	setp.eq.s32 	%p4, %r4, 1062207488;
	abs.f64 	%fd5, %fd30;
	{ // callseq 0, 0
	.param .b64 param0;
	st.param.f64 	[param0], %fd5;
	.param .b64 retval0;
	call.uni (retval0), 
	__internal_accurate_pow, 
	(
	param0
	);
	ld.param.f64 	%fd34, [retval0];
	} // callseq 0
	setp.lt.s32 	%p5, %r2, 0;
	neg.f64 	%fd36, %fd34;
	selp.f64 	%fd37, %fd36, %fd34, %p4;
	selp.f64 	%fd70, %fd37, %fd34, %p5;
	setp.neu.f64 	%p6, %fd30, 0d0000000000000000;
	@%p6 bra 	$L__BB2_3;
	selp.b32 	%r13, %r2, 0, %p4;
	setp.lt.s32 	%p8, %r12, 0;
	or.b32  	%r14, %r13, 2146435072;
	selp.b32 	%r15, %r14, %r13, %p8;
	mov.b32 	%r16, 0;
	mov.b64 	%fd70, {%r16, %r15};
$L__BB2_3:
	add.f64 	%fd38, %fd30, 0d4000000000000000;
	{
	.reg .b32 %temp; 
	mov.b64 	{%temp, %r17}, %fd38;
	}
	and.b32  	%r18, %r17, 2146435072;
	setp.ne.s32 	%p9, %r18, 2146435072;
	@%p9 bra 	$L__BB2_8;
	setp.num.f64 	%p10, %fd30, %fd30;
	@%p10 bra 	$L__BB2_6;
	mov.f64 	%fd39, 0d4000000000000000;
	add.rn.f64 	%fd70, %fd30, %fd39;
	bra.uni 	$L__BB2_8;
$L__BB2_6:
	setp.neu.f64 	%p11, %fd5, 0d7FF0000000000000;
	@%p11 bra 	$L__BB2_8;
	setp.lt.s32 	%p12, %r2, 0;
	setp.eq.s32 	%p13, %r4, 1062207488;
	setp.lt.s32 	%p14, %r12, 0;
	selp.b32 	%r20, 0, 2146435072, %p14;
	and.b32  	%r21, %r12, 2147483647;
	setp.ne.s32 	%p15, %r21, 1071644672;
	or.b32  	%r22, %r20, -2147483648;
	selp.b32 	%r23, %r22, %r20, %p15;
	selp.b32 	%r24, %r23, %r20, %p13;
	selp.b32 	%r25, %r24, %r20, %p12;
	mov.b32 	%r26, 0;
	mov.b64 	%fd70, {%r26, %r25};
$L__BB2_8:
	setp.eq.s32 	%p16, %r4, 1062207488;
	setp.eq.f64 	%p17, %fd30, 0d3FF0000000000000;
	selp.f64 	%fd40, 0d3FF0000000000000, %fd70, %p17;
	add.f64 	%fd41, %fd4, %fd4;
	sub.f64 	%fd42, %fd2, %fd41;
	add.f64 	%fd43, %fd3, %fd42;
	div.rn.f64 	%fd12, %fd43, %fd40;
	{
	.reg .b32 %temp; 
	mov.b64 	{%temp, %r5}, %fd28;
	}
	abs.f64 	%fd13, %fd28;
	{ // callseq 1, 0
	.param .b64 param0;
	st.param.f64 	[param0], %fd13;
	.param .b64 retval0;
	call.uni (retval0), 
	__internal_accurate_pow, 
	(
	param0
	);
	ld.param.f64 	%fd44, [retval0];
	} // callseq 1
	setp.lt.s32 	%p18, %r5, 0;
	neg.f64 	%fd46, %fd44;
	selp.f64 	%fd47, %fd46, %fd44, %p16;
	selp.f64 	%fd72, %fd47, %fd44, %p18;
	setp.neu.f64 	%p19, %fd28, 0d0000000000000000;
	@%p19 bra 	$L__BB2_10;
	selp.b32 	%r28, %r5, 0, %p16;
	setp.lt.s32 	%p21, %r12, 0;
	or.b32  	%r29, %r28, 2146435072;
	selp.b32 	%r30, %r29, %r28, %p21;
	mov.b32 	%r31, 0;
	mov.b64 	%fd72, {%r31, %r30};
$L__BB2_10:
	add.f64 	%fd48, %fd28, 0d4000000000000000;
	{
	.reg .b32 %temp; 
	mov.b64 	{%temp, %r32}, %fd48;
	}
	and.b32  	%r33, %r32, 2146435072;
	setp.ne.s32 	%p22, %r33, 2146435072;
	@%p22 bra 	$L__BB2_15;
	setp.num.f64 	%p23, %fd28, %fd28;
	@%p23 bra 	$L__BB2_13;
	mov.f64 	%fd49, 0d4000000000000000;
	add.rn.f64 	%fd72, %fd28, %fd49;
	bra.uni 	$L__BB2_15;
$L__BB2_13:
	setp.neu.f64 	%p24, %fd13, 0d7FF0000000000000;
	@%p24 bra 	$L__BB2_15;
	setp.lt.s32 	%p27, %r12, 0;
	selp.b32 	%r35, 0, 2146435072, %p27;
	and.b32  	%r36, %r12, 2147483647;
	setp.ne.s32 	%p28, %r36, 1071644672;
	or.b32  	%r37, %r35, -2147483648;
	selp.b32 	%r38, %r37, %r35, %p28;
	selp.b32 	%r39, %r38, %r35, %p16;
	selp.b32 	%r40, %r39, %r35, %p18;
	mov.b32 	%r41, 0;
	mov.b64 	%fd72, {%r41, %r40};
$L__BB2_15:
	setp.eq.s32 	%p29, %r4, 1062207488;
	setp.eq.f64 	%p30, %fd28, 0d3FF0000000000000;
	mul.f64 	%fd50, %fd72, 0dBFE0000000000000;
	selp.f64 	%fd20, 0dBFE0000000000000, %fd50, %p30;
	{
	.reg .b32 %temp; 
	mov.b64 	{%temp, %r6}, %fd1;
	}
	abs.f64 	%fd21, %fd1;
	{ // callseq 2, 0
	.param .b64 param0;
	st.param.f64 	[param0], %fd21;
	.param .b64 retval0;
	call.uni (retval0), 
	__internal_accurate_pow, 
	(
	param0
	);
	ld.param.f64 	%fd51, [retval0];
	} // callseq 2
	setp.lt.s32 	%p31, %r6, 0;
	neg.f64 	%fd53, %fd51;
	selp.f64 	%fd54, %fd53, %fd51, %p29;
	selp.f64 	%fd74, %fd54, %fd51, %p31;
	setp.neu.f64 	%p32, %fd1, 0d0000000000000000;
	@%p32 bra 	$L__BB2_17;
	selp.b32 	%r43, %r6, 0, %p29;
	setp.lt.s32 	%p34, %r12, 0;
	or.b32  	%r44, %r43, 2146435072;
	selp.b32 	%r45, %r44, %r43, %p34;
	mov.b32 	%r46, 0;
	mov.b64 	%fd74, {%r46, %r45};
$L__BB2_17:
	add.f64 	%fd55, %fd1, 0d4000000000000000;
	{
	.reg .b32 %temp; 
	mov.b64 	{%temp, %r47}, %fd55;
	}
	and.b32  	%r48, %r47, 2146435072;
	setp.ne.s32 	%p35, %r48, 2146435072;
	@%p35 bra 	$L__BB2_22;
	setp.num.f64 	%p36, %fd1, %fd1;
	@%p36 bra 	$L__BB2_20;
	mov.f64 	%fd56, 0d4000000000000000;
	add.rn.f64 	%fd74, %fd1, %fd56;
	bra.uni 	$L__BB2_22;
$L__BB2_20:
	setp.neu.f64 	%p37, %fd21, 0d7FF0000000000000;
	@%p37 bra 	$L__BB2_22;
	setp.lt.s32 	%p38, %r6, 0;
	setp.eq.s32 	%p39, %r4, 1062207488;
	setp.lt.s32 	%p40, %r12, 0;
	selp.b32 	%r50, 0, 2146435072, %p40;
	and.b32  	%r51, %r12, 2147483647;
	setp.ne.s32 	%p41, %r51, 1071644672;
	or.b32  	%r52, %r50, -2147483648;
	selp.b32 	%r53, %r52, %r50, %p41;
	selp.b32 	%r54, %r53, %r50, %p39;
	selp.b32 	%r55, %r54, %r50, %p38;
	mov.b32 	%r56, 0;
	mov.b64 	%fd74, {%r56, %r55};
$L__BB2_22:
	ld.param.u64 	%rd11, [_Z23solve_explicit_parallelIdEvPKT_PS0_S0_S0_iS0_S0__param_1];
	setp.eq.f64 	%p42, %fd1, 0d3FF0000000000000;
	selp.f64 	%fd57, 0d3FF0000000000000, %fd74, %p42;
	mul.f64 	%fd58, %fd20, %fd57;
	mul.f64 	%fd59, %fd12, %fd58;
	mul.f64 	%fd60, %fd29, %fd1;
	add.f64 	%fd61, %fd30, %fd30;
	sub.f64 	%fd62, %fd2, %fd3;
	div.rn.f64 	%fd63, %fd62, %fd61;
	mul.f64 	%fd64, %fd60, %fd63;
	sub.f64 	%fd65, %fd59, %fd64;
	fma.rn.f64 	%fd66, %fd29, %fd4, %fd65;
	mul.f64 	%fd67, %fd31, %fd66;
	sub.f64 	%fd68, %fd4, %fd67;
	cvta.to.global.u64 	%rd8, %rd11;
	add.s64 	%rd10, %rd8, %rd4;
	st.global.f64 	[%rd10], %fd68;
$L__BB2_23:
	ret;

}
.func  (.param .b64 func_retval0) __internal_accurate_pow(
	.param .b64 __internal_accurate_pow_param_0
)
{
	.reg .pred 	%p<8>;
	.reg .b32 	%r<49>;
	.reg .b32 	%f<3>;
	.reg .b64 	%fd<109>;

	ld.param.f64 	%fd10, [__internal_accurate_pow_param_0];
	{
	.reg .b32 %temp; 
	mov.b64 	{%temp, %r46}, %fd10;
	}
	{
	.reg .b32 %temp; 
	mov.b64 	{%r45, %temp}, %fd10;
	}
	shr.u32 	%r47, %r46, 20;
	setp.gt.u32 	%p1, %r46, 1048575;
	@%p1 bra 	$L__BB3_2;
	mul.f64 	%fd11, %fd10, 0d4350000000000000;
	{
	.reg .b32 %temp; 
	mov.b64 	{%temp, %r46}, %fd11;
	}
	{
	.reg .b32 %temp; 
	mov.b64 	{%r45, %temp}, %fd11;
	}
	shr.u32 	%r16, %r46, 20;
	add.s32 	%r47, %r16, -54;
$L__BB3_2:
	add.s32 	%r48, %r47, -1023;
	and.b32  	%r17, %r46, -2146435073;
	or.b32  	%r18, %r17, 1072693248;
	mov.b64 	%fd107, {%r45, %r18};
	setp.lt.u32 	%p2, %r18, 1073127583;
	@%p2 bra 	$L__BB3_4;
	{
	.reg .b32 %temp; 
	mov.b64 	{%r19, %temp}, %fd107;
	}
	{
	.reg .b32 %temp; 
	mov.b64 	{%temp, %r20}, %fd107;
	}
	add.s32 	%r21, %r20, -1048576;
	mov.b64 	%fd107, {%r19, %r21};
	add.s32 	%r48, %r47, -1022;
$L__BB3_4:
	add.f64 	%fd12, %fd107, 0dBFF0000000000000;
	add.f64 	%fd13, %fd107, 0d3FF0000000000000;
	rcp.approx.ftz.f64 	%fd14, %fd13;
	neg.f64 	%fd15, %fd13;
	fma.rn.f64 	%fd16, %fd15, %fd14, 0d3FF0000000000000;
	fma.rn.f64 	%fd17, %fd16, %fd16, %fd16;
	fma.rn.f64 	%fd18, %fd17, %fd14, %fd14;
	mul.f64 	%fd19, %fd12, %fd18;
	fma.rn.f64 	%fd20, %fd12, %fd18, %fd19;
	mul.f64 	%fd21, %fd20, %fd20;
	fma.rn.f64 	%fd22, %fd21, 0d3EB0F5FF7D2CAFE2, 0d3ED0F5D241AD3B5A;
	fma.rn.f64 	%fd23, %fd22, %fd21, 0d3EF3B20A75488A3F;
	fma.rn.f64 	%fd24, %fd23, %fd21, 0d3F1745CDE4FAECD5;
	fma.rn.f64 	%fd25, %fd24, %fd21, 0d3F3C71C7258A578B;
	fma.rn.f64 	%fd26, %fd25, %fd21, 0d3F6249249242B910;
	fma.rn.f64 	%fd27, %fd26, %fd21, 0d3F89999999999DFB;
	sub.f64 	%fd28, %fd12, %fd20;
	add.f64 	%fd29, %fd28, %fd28;
	neg.f64 	%fd30, %fd20;
	fma.rn.f64 	%fd31, %fd30, %fd12, %fd29;
	mul.f64 	%fd32, %fd18, %fd31;
	fma.rn.f64 	%fd33, %fd21, %fd27, 0d3FB5555555555555;
	mov.f64 	%fd34, 0d3FB5555555555555;
	sub.f64 	%fd35, %fd34, %fd33;
	fma.rn.f64 	%fd36, %fd21, %fd27, %fd35;
	add.f64 	%fd37, %fd36, 0dBC46A4CB00B9E7B0;
	add.f64 	%fd38, %fd33, %fd37;
	sub.f64 	%fd39, %fd33, %fd38;
	add.f64 	%fd40, %fd37, %fd39;
	mul.rn.f64 	%fd41, %fd20, %fd20;
	neg.f64 	%fd42, %fd41;
	fma.rn.f64 	%fd43, %fd20, %fd20, %fd42;
	{
	.reg .b32 %temp; 
	mov.b64 	{%r22, %temp}, %fd32;
	}
	{
	.reg .b32 %temp; 
	mov.b64 	{%temp, %r23}, %fd32;
	}
	add.s32 	%r24, %r23, 1048576;
	mov.b64 	%fd44, {%r22, %r24};
	fma.rn.f64 	%fd45, %fd20, %fd44, %fd43;
	mul.rn.f64 	%fd46, %fd41, %fd20;
	neg.f64 	%fd47, %fd46;
	fma.rn.f64 	%fd48, %fd41, %fd20, %fd47;
	fma.rn.f64 	%fd49, %fd41, %fd32, %fd48;
	fma.rn.f64 	%fd50, %fd45, %fd20, %fd49;
	mul.rn.f64 	%fd51, %fd38, %fd46;
	neg.f64 	%fd52, %fd51;
	fma.rn.f64 	%fd53, %fd38, %fd46, %fd52;
	fma.rn.f64 	%fd54, %fd38, %fd50, %fd53;
	fma.rn.f64 	%fd55, %fd40, %fd46, %fd54;
	add.f64 	%fd56, %fd51, %fd55;
	sub.f64 	%fd57, %fd51, %fd56;
	add.f64 	%fd58, %fd55, %fd57;
	add.f64 	%fd59, %fd20, %fd56;
	sub.f64 	%fd60, %fd20, %fd59;
	add.f64 	%fd61, %fd56, %fd60;
	add.f64 	%fd62, %fd58, %fd61;
	add.f64 	%fd63, %fd32, %fd62;
	add.f64 	%fd64, %fd59, %fd63;
	sub.f64 	%fd65, %fd59, %fd64;
	add.f64 	%fd66, %fd63, %fd65;
	xor.b32  	%r25, %r48, -2147483648;
	mov.b32 	%r26, 1127219200;
	mov.b64 	%fd67, {%r25, %r26};
	mov.b32 	%r27, -2147483648;
	mov.b64 	%fd68, {%r27, %r26};
	sub.f64 	%fd69, %fd67, %fd68;
	fma.rn.f64 	%fd70, %fd69, 0d3FE62E42FEFA39EF, %fd64;
	fma.rn.f64 	%fd71, %fd69, 0dBFE62E42FEFA39EF, %fd70;
	sub.f64 	%fd72, %fd71, %fd64;
	sub.f64 	%fd73, %fd66, %fd72;
	fma.rn.f64 	%fd74, %fd69, 0d3C7ABC9E3B39803F, %fd73;
	add.f64 	%fd75, %fd70, %fd74;
	sub.f64 	%fd76, %fd70, %fd75;
	add.f64 	%fd77, %fd74, %fd76;
	mov.f64 	%fd78, 0d4000000000000000;
	{
	.reg .b32 %temp; 
	mov.b64 	{%temp, %r28}, %fd78;
	}
	{
	.reg .b32 %temp; 
	mov.b64 	{%r29, %temp}, %fd78;
	}
	shl.b32 	%r30, %r28, 1;
	setp.gt.u32 	%p3, %r30, -33554433;
	and.b32  	%r31, %r28, -15728641;
	selp.b32 	%r32, %r31, %r28, %p3;
	mov.b64 	%fd79, {%r29, %r32};
	mul.rn.f64 	%fd80, %fd75, %fd79;
	neg.f64 	%fd81, %fd80;
	fma.rn.f64 	%fd82, %fd75, %fd79, %fd81;
	fma.rn.f64 	%fd83, %fd77, %fd79, %fd82;
	add.f64 	%fd4, %fd80, %fd83;
	sub.f64 	%fd84, %fd80, %fd4;
	add.f64 	%fd5, %fd83, %fd84;
	fma.rn.f64 	%fd85, %fd4, 0d3FF71547652B82FE, 0d4338000000000000;
	{
	.reg .b32 %temp; 
	mov.b64 	{%r13, %temp}, %fd85;
	}
	mov.f64 	%fd86, 0dC338000000000000;
	add.rn.f64 	%fd87, %fd85, %fd86;
	fma.rn.f64 	%fd88, %fd87, 0dBFE62E42FEFA39EF, %fd4;
	fma.rn.f64 	%fd89, %fd87, 0dBC7ABC9E3B39803F, %fd88;
	fma.rn.f64 	%fd90, %fd89, 0d3E5ADE1569CE2BDF, 0d3E928AF3FCA213EA;
	fma.rn.f64 	%fd91, %fd90, %fd89, 0d3EC71DEE62401315;
	fma.rn.f64 	%fd92, %fd91, %fd89, 0d3EFA01997C89EB71;
	fma.rn.f64 	%fd93, %fd92, %fd89, 0d3F2A01A014761F65;
	fma.rn.f64 	%fd94, %fd93, %fd89, 0d3F56C16C1852B7AF;
	fma.rn.f64 	%fd95, %fd94, %fd89, 0d3F81111111122322;
	fma.rn.f64 	%fd96, %fd95, %fd89, 0d3FA55555555502A1;
	fma.rn.f64 	%fd97, %fd96, %fd89, 0d3FC5555555555511;
	fma.rn.f64 	%fd98, %fd97, %fd89, 0d3FE000000000000B;
	fma.rn.f64 	%fd99, %fd98, %fd89, 0d3FF0000000000000;
	fma.rn.f64 	%fd100, %fd99, %fd89, 0d3FF0000000000000;
	{
	.reg .b32 %temp; 
	mov.b64 	{%r14, %temp}, %fd100;
	}
	{
	.reg .b32 %temp; 
	mov.b64 	{%temp, %r15}, %fd100;
	}
	shl.b32 	%r33, %r13, 20;
	add.s32 	%r34, %r33, %r15;
	mov.b64 	%fd108, {%r14, %r34};
	{
	.reg .b32 %temp; 
	mov.b64 	{%temp, %r35}, %fd4;
	}
	mov.b32 	%f2, %r35;
	abs.f32 	%f1, %f2;
	setp.lt.f32 	%p4, %f1, 0f4086232B;
	@%p4 bra 	$L__BB3_7;
	setp.lt.f64 	%p5, %fd4, 0d0000000000000000;
	add.f64 	%fd101, %fd4, 0d7FF0000000000000;
	selp.f64 	%fd108, 0d0000000000000000, %fd101, %p5;
	setp.geu.f32 	%p6, %f1, 0f40874800;
	@%p6 bra 	$L__BB3_7;
	shr.u32 	%r36, %r13, 31;
	add.s32 	%r37, %r13, %r36;
	shr.s32 	%r38, %r37, 1;
	shl.b32 	%r39, %r38, 20;
	add.s32 	%r40, %r15, %r39;
	mov.b64 	%fd102, {%r14, %r40};
	sub.s32 	%r41, %r13, %r38;
	shl.b32 	%r42, %r41, 20;
	add.s32 	%r43, %r42, 1072693248;
	mov.b32 	%r44, 0;
	mov.b64 	%fd103, {%r44, %r43};
	mul.f64 	%fd108, %fd103, %fd102;
$L__BB3_7:
	abs.f64 	%fd104, %fd108;
	setp.eq.f64 	%p7, %fd104, 0d7FF0000000000000;
	fma.rn.f64 	%fd105, %fd108, %fd5, %fd108;
	selp.f64 	%fd106, %fd108, %fd105, %p7;
	st.param.f64 	[func_retval0], %fd106;
	ret;

}


// ===== COMPILED SASS (sm_100) =====

	.target	sm_100

	.elftype	@"ET_EXEC"


//--------------------- .note.nv.tkinfo           --------------------------
	.section	.note.nv.tkinfo,"",@"SHT_NOTE"
	.sectionflags	@"SHF_NOTE_NV_TKINFO"
	.tkinfo
        /*0018*/ 	.word	0x00000002
        /*0030*/ 	.string	""
        /*0030*/ 	.string	"ptxas"
        /*0030*/ 	.string	"Cuda compilation tools, release 13.0, V13.0.88"
        /*0030*/ 	.string	"Build cuda_13.0.r13.0/compiler.36424714_0"
        /*0030*/ 	.string	"-arch sm_100 -m 64 "



//--------------------- .note.nv.cuinfo           --------------------------
	.section	.note.nv.cuinfo,"",@"SHT_NOTE"
	.sectionflags	@"SHF_NOTE_NV_CUINFO"
        /*0018*/ 	.short	0x0002
        /*001a*/ 	.short	0x0064
        /*001c*/ 	.short	0x0082
	.zero		2


//--------------------- .nv.info                  --------------------------
	.section	.nv.info,"",@"SHT_CUDA_INFO"
	.align	4


	//----- nvinfo : EIATTR_REGCOUNT
	.align		4
        /*0000*/ 	.byte	0x04, 0x2f
        /*0002*/ 	.short	(.L_1 - .L_0)
	.align		4
.L_0:
        /*0004*/ 	.word	index@(_Z22set_terminal_conditionIL10OptionType0EdEvPT0_iiS1_S1_)
        /*0008*/ 	.word	0x00000010


	//----- nvinfo : EIATTR_FRAME_SIZE
	.align		4
.L_1:
        /*000c*/ 	.byte	0x04, 0x11
        /*000e*/ 	.short	(.L_3 - .L_2)
	.align		4
.L_2:
        /*0010*/ 	.word	index@(_Z22set_terminal_conditionIL10OptionType0EdEvPT0_iiS1_S1_)
        /*0014*/ 	.word	0x00000000


	//----- nvinfo : EIATTR_REGCOUNT
	.align		4
.L_3:
        /*0018*/ 	.byte	0x04, 0x2f
        /*001a*/ 	.short	(.L_5 - .L_4)
	.align		4
.L_4:
        /*001c*/ 	.word	index@(_Z23set_boundary_conditionsIL10OptionType0EdEvPT0_iiS1_S1_S1_S1_S1_)
        /*0020*/ 	.word	0x00000016


	//----- nvinfo : EIATTR_FRAME_SIZE
	.align		4
.L_5:
        /*0024*/ 	.byte	0x04, 0x11
        /*0026*/ 	.short	(.L_7 - .L_6)
	.align		4
.L_6:
        /*0028*/ 	.word	index@(_Z23set_boundary_conditionsIL10OptionType0EdEvPT0_iiS1_S1_S1_S1_S1_)
        /*002c*/ 	.word	0x00000000


	//----- nvinfo : EIATTR_REGCOUNT
	.align		4
.L_7:
        /*0030*/ 	.byte	0x04, 0x2f
        /*0032*/ 	.short	(.L_9 - .L_8)
	.align		4
.L_8:
        /*0034*/ 	.word	index@(_Z23solve_explicit_parallelIdEvPKT_PS0_S0_S0_iS0_S0_)
        /*0038*/ 	.word	0x00000026


	//----- nvinfo : EIATTR_FRAME_SIZE
	.align		4
.L_9:
        /*003c*/ 	.byte	0x04, 0x11
        /*003e*/ 	.short	(.L_11 - .L_10)
	.align		4
.L_10:
        /*0040*/ 	.word	index@($_Z23solve_explicit_parallelIdEvPKT_PS0_S0_S0_iS0_S0_$__internal_accurate_pow)
        /*0044*/ 	.word	0x00000000


	//----- nvinfo : EIATTR_FRAME_SIZE
	.align		4
.L_11:
        /*0048*/ 	.byte	0x04, 0x11
        /*004a*/ 	.short	(.L_13 - .L_12)
	.align		4
.L_12:
        /*004c*/ 	.word	index@($__internal_0_$__cuda_sm20_div_rn_f64_full)
        /*0050*/ 	.word	0x00000000


	//----- nvinfo : EIATTR_FRAME_SIZE
	.align		4
.L_13:
        /*0054*/ 	.byte	0x04, 0x11
        /*0056*/ 	.short	(.L_15 - .L_14)
	.align		4
.L_14:
        /*0058*/ 	.word	index@(_Z23solve_explicit_parallelIdEvPKT_PS0_S0_S0_iS0_S0_)
        /*005c*/ 	.word	0x00000000


	//----- nvinfo : EIATTR_MIN_STACK_SIZE
	.align		4
.L_15:
        /*0060*/ 	.byte	0x04, 0x12
        /*0062*/ 	.short	(.L_17 - .L_16)
	.align		4
.L_16:
        /*0064*/ 	.word	index@(_Z23solve_explicit_parallelIdEvPKT_PS0_S0_S0_iS0_S0_)
        /*0068*/ 	.word	0x00000000


	//----- nvinfo : EIATTR_MIN_STACK_SIZE
	.align		4
.L_17:
        /*006c*/ 	.byte	0x04, 0x12
        /*006e*/ 	.short	(.L_19 - .L_18)
	.align		4
.L_18:
        /*0070*/ 	.word	index@(_Z23set_boundary_conditionsIL10OptionType0EdEvPT0_iiS1_S1_S1_S1_S1_)
        /*0074*/ 	.word	0x00000000


	//----- nvinfo : EIATTR_MIN_STACK_SIZE
	.align		4
.L_19:
        /*0078*/ 	.byte	0x04, 0x12
        /*007a*/ 	.short	(.L_21 - .L_20)
	.align		4
.L_20:
        /*007c*/ 	.word	index@(_Z22set_terminal_conditionIL10OptionType0EdEvPT0_iiS1_S1_)
        /*0080*/ 	.word	0x00000000
.L_21:


//--------------------- .nv.compat                --------------------------
	.section	.nv.compat,"",@"SHT_CUDA_COMPAT_INFO"
	.align	4
        /*0000*/ 	.byte	0x02, 0x09, 0x00, 0x00, 0x02, 0x02, 0x01, 0x00, 0x02, 0x05, 0x05, 0x00, 0x03, 0x07, 0x01, 0x01
        /*0010*/ 	.byte	0x02, 0x03, 0x00, 0x00, 0x02, 0x06, 0x01, 0x00, 0x04, 0x0b, 0x08, 0x00, 0x01, 0x00, 0x00, 0x00
        /*0020*/ 	.byte	0x00, 0x00, 0x00, 0x00


//--------------------- .nv.info._Z23solve_explicit_parallelIdEvPKT_PS0_S0_S0_iS0_S0_ --------------------------
	.section	.nv.info._Z23solve_explicit_parallelIdEvPKT_PS0_S0_S0_iS0_S0_,"",@"SHT_CUDA_INFO"
	.sectionflags	@""
	.align	4


	//----- nvinfo : EIATTR_CUDA_API_VERSION
	.align		4
        /*0000*/ 	.byte	0x04, 0x37
        /*0002*/ 	.short	(.L_23 - .L_22)
.L_22:
        /*0004*/ 	.word	0x00000082


	//----- nvinfo : EIATTR_KPARAM_INFO
	.align		4
.L_23:
        /*0008*/ 	.byte	0x04, 0x17
        /*000a*/ 	.short	(.L_25 - .L_24)
.L_24:
        /*000c*/ 	.word	0x00000000
        /*0010*/ 	.short	0x0006
        /*0012*/ 	.short	0x0030
        /*0014*/ 	.byte	0x00, 0xf0, 0x21, 0x00


	//----- nvinfo : EIATTR_KPARAM_INFO
	.align		4
.L_25:
        /*0018*/ 	.byte	0x04, 0x17
        /*001a*/ 	.short	(.L_27 - .L_26)
.L_26:
        /*001c*/ 	.word	0x00000000
        /*0020*/ 	.short	0x0005
        /*0022*/ 	.short	0x0028
        /*0024*/ 	.byte	0x00, 0xf0, 0x21, 0x00


	//----- nvinfo : EIATTR_KPARAM_INFO
	.align		4
.L_27:
        /*0028*/ 	.byte	0x04, 0x17
        /*002a*/ 	.short	(.L_29 - .L_28)
.L_28:
        /*002c*/ 	.word	0x00000000
        /*0030*/ 	.short	0x0004
        /*0032*/ 	.short	0x0020
        /*0034*/ 	.byte	0x00, 0xf0, 0x11, 0x00


	//----- nvinfo : EIATTR_KPARAM_INFO
	.align		4
.L_29:
        /*0038*/ 	.byte	0x04, 0x17
        /*003a*/ 	.short	(.L_31 - .L_30)
.L_30:
        /*003c*/ 	.word	0x00000000
        /*0040*/ 	.short	0x0003
        /*0042*/ 	.short	0x0018
        /*0044*/ 	.byte	0x00, 0xf0, 0x21, 0x00


	//----- nvinfo : EIATTR_KPARAM_INFO
	.align		4
.L_31:
        /*0048*/ 	.byte	0x04, 0x17
        /*004a*/ 	.short	(.L_33 - .L_32)
.L_32:
        /*004c*/ 	.word	0x00000000
        /*0050*/ 	.short	0x0002
        /*0052*/ 	.short	0x0010
        /*0054*/ 	.byte	0x00, 0xf0, 0x21, 0x00


	//----- nvinfo : EIATTR_KPARAM_INFO
	.align		4
.L_33:
        /*0058*/ 	.byte	0x04, 0x17
        /*005a*/ 	.short	(.L_35 - .L_34)
.L_34:
        /*005c*/ 	.word	0x00000000
        /*0060*/ 	.short	0x0001
        /*0062*/ 	.short	0x0008
        /*0064*/ 	.byte	0x00, 0xf5, 0x21, 0x00


	//----- nvinfo : EIATTR_KPARAM_INFO
	.align		4
.L_35:
        /*0068*/ 	.byte	0x04, 0x17
        /*006a*/ 	.short	(.L_37 - .L_36)
.L_36:
        /*006c*/ 	.word	0x00000000
        /*0070*/ 	.short	0x0000
        /*0072*/ 	.short	0x0000
        /*0074*/ 	.byte	0x00, 0xf5, 0x21, 0x00


	//----- nvinfo : EIATTR_SPARSE_MMA_MASK
	.align		4
.L_37:
        /*0078*/ 	.byte	0x03, 0x50
        /*007a*/ 	.short	0x0000


	//----- nvinfo : EIATTR_MAXREG_COUNT
	.align		4
        /*007c*/ 	.byte	0x03, 0x1b
        /*007e*/ 	.short	0x00ff


	//----- nvinfo : EIATTR_MERCURY_ISA_VERSION
	.align		4
        /*0080*/ 	.byte	0x03, 0x5f
        /*0082*/ 	.short	0x0101


	//----- nvinfo : EIATTR_VRC_CTA_INIT_COUNT
	.align		4
        /*0084*/ 	.byte	0x02, 0x4a
	.zero		1
	.zero		1


	//----- nvinfo : EIATTR_EXIT_INSTR_OFFSETS
	.align		4
        /*0088*/ 	.byte	0x04, 0x1c
        /*008a*/ 	.short	(.L_39 - .L_38)


	//   ....[0]....
.L_38:
        /*008c*/ 	.word	0x00000080


	//   ....[1]....
        /*0090*/ 	.word	0x000009d0


	//----- nvinfo : EIATTR_CRS_STACK_SIZE
	.align		4
.L_39:
        /*0094*/ 	.byte	0x04, 0x1e
        /*0096*/ 	.short	(.L_41 - .L_40)
.L_40:
        /*0098*/ 	.word	0x00000000


	//----- nvinfo : EIATTR_CBANK_PARAM_SIZE
	.align		4
.L_41:
        /*009c*/ 	.byte	0x03, 0x19
        /*009e*/ 	.short	0x0038


	//----- nvinfo : EIATTR_PARAM_CBANK
	.align		4
        /*00a0*/ 	.byte	0x04, 0x0a
        /*00a2*/ 	.short	(.L_43 - .L_42)
	.align		4
.L_42:
        /*00a4*/ 	.word	index@(.nv.constant0._Z23solve_explicit_parallelIdEvPKT_PS0_S0_S0_iS0_S0_)
        /*00a8*/ 	.short	0x0380
        /*00aa*/ 	.short	0x0038


	//----- nvinfo : EIATTR_SW_WAR
	.align		4
.L_43:
        /*00ac*/ 	.byte	0x04, 0x36
        /*00ae*/ 	.short	(.L_45 - .L_44)
.L_44:
        /*00b0*/ 	.word	0x00000008
.L_45:


//--------------------- .nv.info._Z23set_boundary_conditionsIL10OptionType0EdEvPT0_iiS1_S1_S1_S1_S1_ --------------------------
	.section	.nv.info._Z23set_boundary_conditionsIL10OptionType0EdEvPT0_iiS1_S1_S1_S1_S1_,"",@"SHT_CUDA_INFO"
	.sectionflags	@""
	.align	4


	//----- nvinfo : EIATTR_CUDA_API_VERSION
	.align		4
        /*0000*/ 	.byte	0x04, 0x37
        /*0002*/ 	.short	(.L_47 - .L_46)
.L_46:
        /*0004*/ 	.word	0x00000082


	//----- nvinfo : EIATTR_KPARAM_INFO
	.align		4
.L_47:
        /*0008*/ 	.byte	0x04, 0x17
        /*000a*/ 	.short	(.L_49 - .L_48)
.L_48:
        /*000c*/ 	.word	0x00000000
        /*0010*/ 	.short	0x0007
        /*0012*/ 	.short	0x0030
        /*0014*/ 	.byte	0x00, 0xf0, 0x21, 0x00


	//----- nvinfo : EIATTR_KPARAM_INFO
	.align		4
.L_49:
        /*0018*/ 	.byte	0x04, 0x17
        /*001a*/ 	.short	(.L_51 - .L_50)
.L_50:
        /*001c*/ 	.word	0x00000000
        /*0020*/ 	.short	0x0006
        /*0022*/ 	.short	0x0028
        /*0024*/ 	.byte	0x00, 0xf0, 0x21, 0x00


	//----- nvinfo : EIATTR_KPARAM_INFO
	.align		4
.L_51:
        /*0028*/ 	.byte	0x04, 0x17
        /*002a*/ 	.short	(.L_53 - .L_52)
.L_52:
        /*002c*/ 	.word	0x00000000
        /*0030*/ 	.short	0x0005
        /*0032*/ 	.short	0x0020
        /*0034*/ 	.byte	0x00, 0xf0, 0x21, 0x00


	//----- nvinfo : EIATTR_KPARAM_INFO
	.align		4
.L_53:
        /*0038*/ 	.byte	0x04, 0x17
        /*003a*/ 	.short	(.L_55 - .L_54)
.L_54:
        /*003c*/ 	.word	0x00000000
        /*0040*/ 	.short	0x0004
        /*0042*/ 	.short	0x0018
        /*0044*/ 	.byte	0x00, 0xf0, 0x21, 0x00


	//----- nvinfo : EIATTR_KPARAM_INFO
	.align		4
.L_55:
        /*0048*/ 	.byte	0x04, 0x17
        /*004a*/ 	.short	(.L_57 - .L_56)
.L_56:
        /*004c*/ 	.word	0x00000000
        /*0050*/ 	.short	0x0003
        /*0052*/ 	.short	0x0010
        /*0054*/ 	.byte	0x00, 0xf0, 0x21, 0x00


	//----- nvinfo : EIATTR_KPARAM_INFO
	.align		4
.L_57:
        /*0058*/ 	.byte	0x04, 0x17
        /*005a*/ 	.short	(.L_59 - .L_58)
.L_58:
        /*005c*/ 	.word	0x00000000
        /*0060*/ 	.short	0x0002
        /*0062*/ 	.short	0x000c
        /*0064*/ 	.byte	0x00, 0xf0, 0x11, 0x00


	//----- nvinfo : EIATTR_KPARAM_INFO
	.align		4
.L_59:
        /*0068*/ 	.byte	0x04, 0x17
        /*006a*/ 	.short	(.L_61 - .L_60)
.L_60:
        /*006c*/ 	.word	0x00000000
        /*0070*/ 	.short	0x0001
        /*0072*/ 	.short	0x0008
        /*0074*/ 	.byte	0x00, 0xf0, 0x11, 0x00


	//----- nvinfo : EIATTR_KPARAM_INFO
	.align		4
.L_61:
        /*0078*/ 	.byte	0x04, 0x17
        /*007a*/ 	.short	(.L_63 - .L_62)
.L_62:
        /*007c*/ 	.word	0x00000000
        /*0080*/ 	.short	0x0000
        /*0082*/ 	.short	0x0000
        /*0084*/ 	.byte	0x00, 0xf5, 0x21, 0x00


	//----- nvinfo : EIATTR_SPARSE_MMA_MASK
	.align		4
.L_63:
        /*0088*/ 	.byte	0x03, 0x50
        /*008a*/ 	.short	0x0000


	//----- nvinfo : EIATTR_MAXREG_COUNT
	.align		4
        /*008c*/ 	.byte	0x03, 0x1b
        /*008e*/ 	.short	0x00ff


	//----- nvinfo : EIATTR_MERCURY_ISA_VERSION
	.align		4
        /*0090*/ 	.byte	0x03, 0x5f
        /*0092*/ 	.short	0x0101


	//----- nvinfo : EIATTR_VRC_CTA_INIT_COUNT
	.align		4
        /*0094*/ 	.byte	0x02, 0x4a
	.zero		1
	.zero		1


	//----- nvinfo : EIATTR_EXIT_INSTR_OFFSETS
	.align		4
        /*0098*/ 	.byte	0x04, 0x1c
        /*009a*/ 	.short	(.L_65 - .L_64)


	//   ....[0]....
.L_64:
        /*009c*/ 	.word	0x00000070


	//   ....[1]....
        /*00a0*/ 	.word	0x00000540


	//----- nvinfo : EIATTR_CRS_STACK_SIZE
	.align		4
.L_65:
        /*00a4*/ 	.byte	0x04, 0x1e
        /*00a6*/ 	.short	(.L_67 - .L_66)
.L_66:
        /*00a8*/ 	.word	0x00000000


	//----- nvinfo : EIATTR_CBANK_PARAM_SIZE
	.align		4
.L_67:
        /*00ac*/ 	.byte	0x03, 0x19
        /*00ae*/ 	.short	0x0038


	//----- nvinfo : EIATTR_PARAM_CBANK
	.align		4
        /*00b0*/ 	.byte	0x04, 0x0a
        /*00b2*/ 	.short	(.L_69 - .L_68)
	.align		4
.L_68:
        /*00b4*/ 	.word	index@(.nv.constant0._Z23set_boundary_conditionsIL10OptionType0EdEvPT0_iiS1_S1_S1_S1_S1_)
        /*00b8*/ 	.short	0x0380
        /*00ba*/ 	.short	0x0038


	//----- nvinfo : EIATTR_SW_WAR
	.align		4
.L_69:
        /*00bc*/ 	.byte	0x04, 0x36
        /*00be*/ 	.short	(.L_71 - .L_70)
.L_70:
        /*00c0*/ 	.word	0x00000008
.L_71:


//--------------------- .nv.info._Z22set_terminal_conditionIL10OptionType0EdEvPT0_iiS1_S1_ --------------------------
	.section	.nv.info._Z22set_terminal_conditionIL10OptionType0EdEvPT0_iiS1_S1_,"",@"SHT_CUDA_INFO"
	.sectionflags	@""
	.align	4


	//----- nvinfo : EIATTR_CUDA_API_VERSION
	.align		4
        /*0000*/ 	.byte	0x04, 0x37
        /*0002*/ 	.short	(.L_73 - .L_72)
.L_72:
        /*0004*/ 	.word	0x00000082


	//----- nvinfo : EIATTR_KPARAM_INFO
	.align		4
.L_73:
        /*0008*/ 	.byte	0x04, 0x17
        /*000a*/ 	.short	(.L_75 - .L_74)
.L_74:
        /*000c*/ 	.word	0x00000000
        /*0010*/ 	.short	0x0004
        /*0012*/ 	.short	0x0018
        /*0014*/ 	.byte	0x00, 0xf0, 0x21, 0x00


	//----- nvinfo : EIATTR_KPARAM_INFO
	.align		4
.L_75:
        /*0018*/ 	.byte	0x04, 0x17
        /*001a*/ 	.short	(.L_77 - .L_76)
.L_76:
        /*001c*/ 	.word	0x00000000
        /*0020*/ 	.short	0x0003
        /*0022*/ 	.short	0x0010
        /*0024*/ 	.byte	0x00, 0xf0, 0x21, 0x00


	//----- nvinfo : EIATTR_KPARAM_INFO
	.align		4
.L_77:
        /*0028*/ 	.byte	0x04, 0x17
        /*002a*/ 	.short	(.L_79 - .L_78)
.L_78:
        /*002c*/ 	.word	0x00000000
        /*0030*/ 	.short	0x0002
        /*0032*/ 	.short	0x000c
        /*0034*/ 	.byte	0x00, 0xf0, 0x11, 0x00


	//----- nvinfo : EIATTR_KPARAM_INFO
	.align		4
.L_79:
        /*0038*/ 	.byte	0x04, 0x17
        /*003a*/ 	.short	(.L_81 - .L_80)
.L_80:
        /*003c*/ 	.word	0x00000000
        /*0040*/ 	.short	0x0001
        /*0042*/ 	.short	0x0008
        /*0044*/ 	.byte	0x00, 0xf0, 0x11, 0x00


	//----- nvinfo : EIATTR_KPARAM_INFO
	.align		4
.L_81:
        /*0048*/ 	.byte	0x04, 0x17
        /*004a*/ 	.short	(.L_83 - .L_82)
.L_82:
        /*004c*/ 	.word	0x00000000
        /*0050*/ 	.short	0x0000
        /*0052*/ 	.short	0x0000
        /*0054*/ 	.byte	0x00, 0xf5, 0x21, 0x00


	//----- nvinfo : EIATTR_SPARSE_MMA_MASK
	.align		4
.L_83:
        /*0058*/ 	.byte	0x03, 0x50
        /*005a*/ 	.short	0x0000


	//----- nvinfo : EIATTR_MAXREG_COUNT
	.align		4
        /*005c*/ 	.byte	0x03, 0x1b
        /*005e*/ 	.short	0x00ff


	//----- nvinfo : EIATTR_MERCURY_ISA_VERSION
	.align		4
        /*0060*/ 	.byte	0x03, 0x5f
        /*0062*/ 	.short	0x0101


	//----- nvinfo : EIATTR_VRC_CTA_INIT_COUNT
	.align		4
        /*0064*/ 	.byte	0x02, 0x4a
	.zero		1
	.zero		1


	//----- nvinfo : EIATTR_EXIT_INSTR_OFFSETS
	.align		4
        /*0068*/ 	.byte	0x04, 0x1c
        /*006a*/ 	.short	(.L_85 - .L_84)


	//   ....[0]....
.L_84:
        /*006c*/ 	.word	0x00000080


	//   ....[1]....
        /*0070*/ 	.word	0x000001b0


	//----- nvinfo : EIATTR_CBANK_PARAM_SIZE
	.align		4
.L_85:
        /*0074*/ 	.byte	0x03, 0x19
        /*0076*/ 	.short	0x0020


	//----- nvinfo : EIATTR_PARAM_CBANK
	.align		4
        /*0078*/ 	.byte	0x04, 0x0a
        /*007a*/ 	.short	(.L_87 - .L_86)
	.align		4
.L_86:
        /*007c*/ 	.word	index@(.nv.constant0._Z22set_terminal_conditionIL10OptionType0EdEvPT0_iiS1_S1_)
        /*0080*/ 	.short	0x0380
        /*0082*/ 	.short	0x0020


	//----- nvinfo : EIATTR_SW_WAR
	.align		4
.L_87:
        /*0084*/ 	.byte	0x04, 0x36
        /*0086*/ 	.short	(.L_89 - .L_88)
.L_88:
        /*0088*/ 	.word	0x00000008
.L_89:


//--------------------- .nv.callgraph             --------------------------
	.section	.nv.callgraph,"",@"SHT_CUDA_CALLGRAPH"
	.align	4
	.sectionentsize	8
	.align		4
        /*0000*/ 	.word	0x00000000
	.align		4
        /*0004*/ 	.word	0xffffffff
	.align		4
        /*0008*/ 	.word	0x00000000
	.align		4
        /*000c*/ 	.word	0xfffffffe
	.align		4
        /*0010*/ 	.word	0x00000000
	.align		4
        /*0014*/ 	.word	0xfffffffd
	.align		4
        /*0018*/ 	.word	0x00000000
	.align		4
        /*001c*/ 	.word	0xfffffffc


//--------------------- .text._Z23solve_explicit_parallelIdEvPKT_PS0_S0_S0_iS0_S0_ --------------------------
	.section	.text._Z23solve_explicit_parallelIdEvPKT_PS0_S0_S0_iS0_S0_,"ax",@progbits
	.align	128
        .global         _Z23solve_explicit_parallelIdEvPKT_PS0_S0_S0_iS0_S0_
        .type           _Z23solve_explicit_parallelIdEvPKT_PS0_S0_S0_iS0_S0_,@function
        .size           _Z23solve_explicit_parallelIdEvPKT_PS0_S0_S0_iS0_S0_,(.L_x_23 - _Z23solve_explicit_parallelIdEvPKT_PS0_S0_S0_iS0_S0_)
        .other          _Z23solve_explicit_parallelIdEvPKT_PS0_S0_S0_iS0_S0_,@"STO_CUDA_ENTRY STV_DEFAULT"
_Z23solve_explicit_parallelIdEvPKT_PS0_S0_S0_iS0_S0_:
.text._Z23solve_explicit_parallelIdEvPKT_PS0_S0_S0_iS0_S0_:
[----:B------:R-:W-:Y:S01]  /*0000*/  LDC R1, c[0x0][0x37c] ;  /* 0x0000df00ff017b82 */ /* 0x000fe20000000800 */
[----:B------:R-:W0:Y:S07]  /*0010*/  S2R R3, SR_TID.X ;  /* 0x0000000000037919 */ /* 0x000e2e0000002100 */
[----:B------:R-:W0:Y:S01]  /*0020*/  S2UR UR4, SR_CTAID.X ;  /* 0x00000000000479c3 */ /* 0x000e220000002500 */
[----:B------:R-:W1:Y:S07]  /*0030*/  LDCU UR5, c[0x0][0x3a0] ;  /* 0x00007400ff0577ac */ /* 0x000e6e0008000800 */
[----:B------:R-:W0:Y:S02]  /*0040*/  LDC R34, c[0x0][0x360] ;  /* 0x0000d800ff227b82 */ /* 0x000e240000000800 */
[----:B0-----:R-:W-:-:S05]  /*0050*/  IMAD R34, R34, UR4, R3 ;  /* 0x0000000422227c24 */ /* 0x001fca000f8e0203 */
[----:B-1----:R-:W-:-:S04]  /*0060*/  ISETP.GE.AND P0, PT, R34, UR5, PT ;  /* 0x0000000522007c0c */ /* 0x002fc8000bf06270 */
[----:B------:R-:W-:-:S13]  /*0070*/  ISETP.LT.OR P0, PT, R34, 0x1, P0 ;  /* 0x000000012200780c */ /* 0x000fda0000701670 */
[----:B------:R-:W-:Y:S05]  /*0080*/  @P0 EXIT ;  /* 0x000000000000094d */ /* 0x000fea0003800000 */
[----:B------:R-:W0:Y:S01]  /*0090*/  LDC.64 R2, c[0x0][0x380] ;  /* 0x0000e000ff027b82 */ /* 0x000e220000000a00 */
[----:B------:R-:W1:Y:S01]  /*00a0*/  LDCU.64 UR4, c[0x0][0x358] ;  /* 0x00006b00ff0477ac */ /* 0x000e620008000a00 */
[----:B------:R-:W-:Y:S01]  /*00b0*/  VIADD R11, R34, 0xffffffff ;  /* 0xffffffff220b7836 */ /* 0x000fe20000000000 */
[----:B------:R-:W2:Y:S03]  /*00c0*/  LDCU.64 UR6, c[0x0][0x3a8] ;  /* 0x00007500ff0677ac */ /* 0x000ea60008000a00 */
[----:B0-----:R-:W-:-:S04]  /*00d0*/  IMAD.WIDE.U32 R10, R11, 0x8, R2 ;  /* 0x000000080b0a7825 */ /* 0x001fc800078e0002 */
[----:B------:R-:W-:Y:S02]  /*00e0*/  IMAD.WIDE.U32 R2, R34, 0x8, R2 ;  /* 0x0000000822027825 */ /* 0x000fe400078e0002 */
[----:B-1----:R-:W5:Y:S04]  /*00f0*/  LDG.E.64 R10, desc[UR4][R10.64] ;  /* 0x000000040a0a7981 */ /* 0x002f68000c1e1b00 */
[----:B------:R0:W5:Y:S04]  /*0100*/  LDG.E.64 R8, desc[UR4][R2.64+0x8] ;  /* 0x0000080402087981 */ /* 0x000168000c1e1b00 */
[----:B------:R0:W5:Y:S01]  /*0110*/  LDG.E.64 R6, desc[UR4][R2.64] ;  /* 0x0000000402067981 */ /* 0x000162000c1e1b00 */
[----:B------:R-:W1:Y:S01]  /*0120*/  I2F.F64.U32 R4, R34 ;  /* 0x0000002200047312 */ /* 0x000e620000201800 */
[----:B--2---:R-:W-:Y:S01]  /*0130*/  DADD R12, -RZ, |UR6| ;  /* 0x40000006ff0c7e29 */ /* 0x004fe20008000100 */
[----:B------:R-:W-:Y:S01]  /*0140*/  BSSY.RECONVERGENT B0, `(.L_x_0) ;  /* 0x0000006000007945 */ /* 0x000fe20003800200 */
[----:B------:R-:W-:-:S08]  /*0150*/  MOV R0, 0x1a0 ;  /* 0x000001a000007802 */ /* 0x000fd00000000f00 */
[----:B------:R-:W-:Y:S02]  /*0160*/  IMAD.MOV.U32 R20, RZ, RZ, R12 ;  /* 0x000000ffff147224 */ /* 0x000fe400078e000c */
[----:B------:R-:W-:Y:S01]  /*0170*/  IMAD.MOV.U32 R35, RZ, RZ, R13 ;  /* 0x000000ffff237224 */ /* 0x000fe200078e000d */
[----:B01----:R-:W-:-:S11]  /*0180*/  DMUL R4, R4, UR6 ;  /* 0x0000000604047c28 */ /* 0x003fd60008000000 */
[----:B-----5:R-:W-:Y:S05]  /*0190*/  CALL.REL.NOINC `($_Z23solve_explicit_parallelIdEvPKT_PS0_S0_S0_iS0_S0_$__internal_accurate_pow) ;  /* 0x0000000c00847944 */ /* 0x020fea0003c00000 */
[----:B------:R-:W-:Y:S05]  /*01a0*/  BSYNC.RECONVERGENT B0 ;  /* 0x0000000000007941 */ /* 0x000fea0003800200 */
.L_x_0:
[----:B------:R-:W0:Y:S02]  /*01b0*/  LDC.64 R12, c[0x0][0x3a8] ;  /* 0x0000ea00ff0c7b82 */ /* 0x000e240000000a00 */
[C---:B0-----:R-:W-:Y:S02]  /*01c0*/  DADD R2, R12.reuse, 2 ;  /* 0x400000000c027429 */ /* 0x041fe40000000000 */
[C---:B------:R-:W-:Y:S02]  /*01d0*/  DSETP.NEU.AND P1, PT, R12.reuse, RZ, PT ;  /* 0x000000ff0c00722a */ /* 0x040fe40003f2d000 */
[----:B------:R-:W-:-:S06]  /*01e0*/  DSETP.NEU.AND P0, PT, R12, 1, PT ;  /* 0x3ff000000c00742a */ /* 0x000fcc0003f0d000 */
[----:B------:R-:W-:-:S04]  /*01f0*/  LOP3.LUT R2, R3, 0x7ff00000, RZ, 0xc0, !PT ;  /* 0x7ff0000003027812 */ /* 0x000fc800078ec0ff */
[----:B------:R-:W-:Y:S02]  /*0200*/  ISETP.NE.AND P2, PT, R2, 0x7ff00000, PT ;  /* 0x7ff000000200780c */ /* 0x000fe40003f45270 */
[----:B------:R-:W-:-:S11]  /*0210*/  @!P1 CS2R R16, SRZ ;  /* 0x0000000000109805 */ /* 0x000fd6000001ff00 */
[----:B------:R-:W-:Y:S05]  /*0220*/  @P2 BRA `(.L_x_1) ;  /* 0x0000000000182947 */ /* 0x000fea0003800000 */
[----:B------:R-:W-:-:S14]  /*0230*/  DSETP.NAN.AND P1, PT, R12, R12, PT ;  /* 0x0000000c0c00722a */ /* 0x000fdc0003f28000 */
[----:B------:R-:W-:Y:S01]  /*0240*/  @P1 DADD R16, R12, 2 ;  /* 0x400000000c101429 */ /* 0x000fe20000000000 */
[----:B------:R-:W-:Y:S10]  /*0250*/  @P1 BRA `(.L_x_1) ;  /* 0x00000000000c1947 */ /* 0x000ff40003800000 */
[----:B------:R-:W-:-:S14]  /*0260*/  DSETP.NEU.AND P1, PT, |R12|, +INF , PT ;  /* 0x7ff000000c00742a */ /* 0x000fdc0003f2d200 */
[----:B------:R-:W-:Y:S02]  /*0270*/  @!P1 IMAD.MOV.U32 R16, RZ, RZ, 0x0 ;  /* 0x00000000ff109424 */ /* 0x000fe400078e00ff */
[----:B------:R-:W-:-:S07]  /*0280*/  @!P1 IMAD.MOV.U32 R17, RZ, RZ, 0x7ff00000 ;  /* 0x7ff00000ff119424 */ /* 0x000fce00078e00ff */
.L_x_1:
[----:B------:R-:W-:Y:S01]  /*0290*/  FSEL R13, R17, 1.875, P0 ;  /* 0x3ff00000110d7808 */ /* 0x000fe20000000000 */
[----:B------:R-:W-:Y:S01]  /*02a0*/  IMAD.MOV.U32 R14, RZ, RZ, 0x1 ;  /* 0x00000001ff0e7424 */ /* 0x000fe200078e00ff */
[----:B------:R-:W-:Y:S01]  /*02b0*/  FSEL R12, R16, RZ, P0 ;  /* 0x000000ff100c7208 */ /* 0x000fe20000000000 */
[----:B------:R-:W-:Y:S01]  /*02c0*/  BSSY.RECONVERGENT B0, `(.L_x_2) ;  /* 0x0000018000007945 */ /* 0x000fe20003800200 */
[----:B------:R-:W0:Y:S04]  /*02d0*/  MUFU.RCP64H R15, R13 ;  /* 0x0000000d000f7308 */ /* 0x000e280000001800 */
[----:B0-----:R-:W-:-:S08]  /*02e0*/  DFMA R2, -R12, R14, 1 ;  /* 0x3ff000000c02742b */ /* 0x001fd0000000010e */
[----:B------:R-:W-:Y:S02]  /*02f0*/  DFMA R16, R2, R2, R2 ;  /* 0x000000020210722b */ /* 0x000fe40000000002 */
[----:B------:R-:W-:-:S06]  /*0300*/  DADD R2, R6, R6 ;  /* 0x0000000006027229 */ /* 0x000fcc0000000006 */
[----:B------:R-:W-:Y:S02]  /*0310*/  DFMA R16, R14, R16, R14 ;  /* 0x000000100e10722b */ /* 0x000fe4000000000e */
[----:B------:R-:W-:-:S06]  /*0320*/  DADD R2, R8, -R2 ;  /* 0x0000000008027229 */ /* 0x000fcc0000000802 */
[----:B------:R-:W-:Y:S02]  /*0330*/  DFMA R18, -R12, R16, 1 ;  /* 0x3ff000000c12742b */ /* 0x000fe40000000110 */
[----:B------:R-:W-:-:S06]  /*0340*/  DADD R14, R10, R2 ;  /* 0x000000000a0e7229 */ /* 0x000fcc0000000002 */
[----:B------:R-:W-:-:S04]  /*0350*/  DFMA R18, R16, R18, R16 ;  /* 0x000000121012722b */ /* 0x000fc80000000010 */
[----:B------:R-:W-:-:S04]  /*0360*/  FSETP.GEU.AND P1, PT, |R15|, 6.5827683646048100446e-37, PT ;  /* 0x036000000f00780b */ /* 0x000fc80003f2e200 */
[----:B------:R-:W-:-:S08]  /*0370*/  DMUL R2, R14, R18 ;  /* 0x000000120e027228 */ /* 0x000fd00000000000 */
[----:B------:R-:W-:-:S08]  /*0380*/  DFMA R16, -R12, R2, R14 ;  /* 0x000000020c10722b */ /* 0x000fd0000000010e */
[----:B------:R-:W-:-:S10]  /*0390*/  DFMA R2, R18, R16, R2 ;  /* 0x000000101202722b */ /* 0x000fd40000000002 */
[----:B------:R-:W-:-:S05]  /*03a0*/  FFMA R0, RZ, R13, R3 ;  /* 0x0000000dff007223 */ /* 0x000fca0000000003 */
[----:B------:R-:W-:-:S13]  /*03b0*/  FSETP.GT.AND P0, PT, |R0|, 1.469367938527859385e-39, PT ;  /* 0x001000000000780b */ /* 0x000fda0003f04200 */
[----:B------:R-:W-:Y:S05]  /*03c0*/  @P0 BRA P1, `(.L_x_3) ;  /* 0x00000000001c0947 */ /* 0x000fea0000800000 */
[----:B------:R-:W-:Y:S01]  /*03d0*/  IMAD.MOV.U32 R18, RZ, RZ, R14 ;  /* 0x000000ffff127224 */ /* 0x000fe200078e000e */
[----:B------:R-:W-:Y:S01]  /*03e0*/  MOV R0, 0x420 ;  /* 0x0000042000007802 */ /* 0x000fe20000000f00 */
[----:B------:R-:W-:Y:S02]  /*03f0*/  IMAD.MOV.U32 R19, RZ, RZ, R15 ;  /* 0x000000ffff137224 */ /* 0x000fe400078e000f */
[----:B------:R-:W-:-:S07]  /*0400*/  IMAD.MOV.U32 R17, RZ, RZ, R13 ;  /* 0x000000ffff117224 */ /* 0x000fce00078e000d */
[----:B------:R-:W-:Y:S05]  /*0410*/  CALL.REL.NOINC `($__internal_0_$__cuda_sm20_div_rn_f64_full) ;  /* 0x0000000400707944 */ /* 0x000fea0003c00000 */
[----:B------:R-:W-:Y:S02]  /*0420*/  IMAD.MOV.U32 R2, RZ, RZ, R20 ;  /* 0x000000ffff027224 */ /* 0x000fe400078e0014 */
[----:B------:R-:W-:-:S07]  /*0430*/  IMAD.MOV.U32 R3, RZ, RZ, R21 ;  /* 0x000000ffff037224 */ /* 0x000fce00078e0015 */
.L_x_3:
[----:B------:R-:W-:Y:S05]  /*0440*/  BSYNC.RECONVERGENT B0 ;  /* 0x0000000000007941 */ /* 0x000fea0003800200 */
.L_x_2:
[----:B------:R-:W0:Y:S01]  /*0450*/  LDCU.64 UR6, c[0x0][0x390] ;  /* 0x00007200ff0677ac */ /* 0x000e220008000a00 */
[----:B------:R-:W-:Y:S01]  /*0460*/  BSSY.RECONVERGENT B0, `(.L_x_4) ;  /* 0x0000006000007945 */ /* 0x000fe20003800200 */
[----:B------:R-:W-:Y:S01]  /*0470*/  MOV R0, 0x4c0 ;  /* 0x000004c000007802 */ /* 0x000fe20000000f00 */
[----:B0-----:R-:W-:-:S10]  /*0480*/  DADD R12, -RZ, |UR6| ;  /* 0x40000006ff0c7e29 */ /* 0x001fd40008000100 */
[----:B------:R-:W-:Y:S02]  /*0490*/  IMAD.MOV.U32 R20, RZ, RZ, R12 ;  /* 0x000000ffff147224 */ /* 0x000fe400078e000c */
[----:B------:R-:W-:-:S07]  /*04a0*/  IMAD.MOV.U32 R35, RZ, RZ, R13 ;  /* 0x000000ffff237224 */ /* 0x000fce00078e000d */
[----:B------:R-:W-:Y:S05]  /*04b0*/  CALL.REL.NOINC `($_Z23solve_explicit_parallelIdEvPKT_PS0_S0_S0_iS0_S0_$__internal_accurate_pow) ;  /* 0x0000000800bc7944 */ /* 0x000fea0003c00000 */
[----:B------:R-:W-:Y:S05]  /*04c0*/  BSYNC.RECONVERGENT B0 ;  /* 0x0000000000007941 */ /* 0x000fea0003800200 */
.L_x_4:
[----:B------:R-:W0:Y:S02]  /*04d0*/  LDC.64 R14, c[0x0][0x390] ;  /* 0x0000e400ff0e7b82 */ /* 0x000e240000000a00 */
[C---:B0-----:R-:W-:Y:S02]  /*04e0*/  DADD R12, R14.reuse, 2 ;  /* 0x400000000e0c7429 */ /* 0x041fe40000000000 */
[----:B------:R-:W-:-:S08]  /*04f0*/  DSETP.NEU.AND P0, PT, R14, RZ, PT ;  /* 0x000000ff0e00722a */ /* 0x000fd00003f0d000 */
[----:B------:R-:W-:-:S04]  /*0500*/  LOP3.LUT R12, R13, 0x7ff00000, RZ, 0xc0, !PT ;  /* 0x7ff000000d0c7812 */ /* 0x000fc800078ec0ff */
[----:B------:R-:W-:Y:S01]  /*0510*/  ISETP.NE.AND P1, PT, R12, 0x7ff00000, PT ;  /* 0x7ff000000c00780c */ /* 0x000fe20003f25270 */
[----:B------:R-:W-:Y:S01]  /*0520*/  DADD R12, -RZ, |R4| ;  /* 0x00000000ff0c7229 */ /* 0x000fe20000000504 */
        /* <DEDUP_REMOVED lines=8> */
.L_x_5:
[----:B------:R-:W-:Y:S01]  /*05b0*/  DMUL R16, R16, -0.5 ;  /* 0xbfe0000010107828 */ /* 0x000fe20000000000 */
[----:B------:R-:W-:Y:S01]  /*05c0*/  BSSY.RECONVERGENT B0, `(.L_x_6) ;  /* 0x0000008000007945 */ /* 0x000fe20003800200 */
[----:B------:R-:W-:Y:S01]  /*05d0*/  DSETP.NEU.AND P0, PT, R14, 1, PT ;  /* 0x3ff000000e00742a */ /* 0x000fe20003f0d000 */
[----:B------:R-:W-:Y:S01]  /*05e0*/  IMAD.MOV.U32 R20, RZ, RZ, R12 ;  /* 0x000000ffff147224 */ /* 0x000fe200078e000c */
[----:B------:R-:W-:Y:S01]  /*05f0*/  MOV R0, 0x640 ;  /* 0x0000064000007802 */ /* 0x000fe20000000f00 */
[----:B------:R-:W-:-:S05]  /*0600*/  IMAD.MOV.U32 R35, RZ, RZ, R13 ;  /* 0x000000ffff237224 */ /* 0x000fca00078e000d */
[----:B------:R-:W-:Y:S02]  /*0610*/  FSEL R12, R16, RZ, P0 ;  /* 0x000000ff100c7208 */ /* 0x000fe40000000000 */
[----:B------:R-:W-:-:S07]  /*0620*/  FSEL R13, R17, -1.75, P0 ;  /* 0xbfe00000110d7808 */ /* 0x000fce0000000000 */
[----:B------:R-:W-:Y:S05]  /*0630*/  CALL.REL.NOINC `($_Z23solve_explicit_parallelIdEvPKT_PS0_S0_S0_iS0_S0_$__internal_accurate_pow) ;  /* 0x00000008005c7944 */ /* 0x000fea0003c00000 */
[----:B------:R-:W-:Y:S05]  /*0640*/  BSYNC.RECONVERGENT B0 ;  /* 0x0000000000007941 */ /* 0x000fea0003800200 */
.L_x_6:
[----:B------:R-:W0:Y:S01]  /*0650*/  LDC.64 R14, c[0x0][0x3a8] ;  /* 0x0000ea00ff0e7b82 */ /* 0x000e220000000a00 */
[----:B------:R-:W-:Y:S01]  /*0660*/  IMAD.MOV.U32 R18, RZ, RZ, 0x1 ;  /* 0x00000001ff127424 */ /* 0x000fe200078e00ff */
[----:B------:R-:W-:Y:S01]  /*0670*/  DADD R10, R8, -R10 ;  /* 0x00000000080a7229 */ /* 0x000fe2000000080a */
[----:B------:R-:W-:Y:S01]  /*0680*/  BSSY.RECONVERGENT B0, `(.L_x_7) ;  /* 0x0000017000007945 */ /* 0x000fe20003800200 */
[C---:B------:R-:W-:Y:S02]  /*0690*/  DSETP.NEU.AND P1, PT, R4.reuse, RZ, PT ;  /* 0x000000ff0400722a */ /* 0x040fe40003f2d000 */
[----:B------:R-:W-:-:S12]  /*06a0*/  DSETP.NEU.AND P0, PT, R4, 1, PT ;  /* 0x3ff000000400742a */ /* 0x000fd80003f0d000 */
[----:B------:R-:W-:Y:S01]  /*06b0*/  @!P1 CS2R R16, SRZ ;  /* 0x0000000000109805 */ /* 0x000fe2000001ff00 */
[----:B0-----:R-:W-:-:S06]  /*06c0*/  DADD R14, R14, R14 ;  /* 0x000000000e0e7229 */ /* 0x001fcc000000000e */
[----:B------:R-:W0:Y:S02]  /*06d0*/  MUFU.RCP64H R19, R15 ;  /* 0x0000000f00137308 */ /* 0x000e240000001800 */
[----:B0-----:R-:W-:-:S08]  /*06e0*/  DFMA R20, -R14, R18, 1 ;  /* 0x3ff000000e14742b */ /* 0x001fd00000000112 */
[----:B------:R-:W-:-:S08]  /*06f0*/  DFMA R20, R20, R20, R20 ;  /* 0x000000141414722b */ /* 0x000fd00000000014 */
[----:B------:R-:W-:Y:S02]  /*0700*/  DFMA R20, R18, R20, R18 ;  /* 0x000000141214722b */ /* 0x000fe40000000012 */
[----:B------:R-:W-:-:S06]  /*0710*/  DADD R18, R4, 2 ;  /* 0x4000000004127429 */ /* 0x000fcc0000000000 */
[----:B------:R-:W-:-:S04]  /*0720*/  DFMA R22, -R14, R20, 1 ;  /* 0x3ff000000e16742b */ /* 0x000fc80000000114 */
[----:B------:R-:W-:-:S04]  /*0730*/  LOP3.LUT R18, R19, 0x7ff00000, RZ, 0xc0, !PT ;  /* 0x7ff0000013127812 */ /* 0x000fc800078ec0ff */
[----:B------:R-:W-:Y:S01]  /*0740*/  DFMA R22, R20, R22, R20 ;  /* 0x000000161416722b */ /* 0x000fe20000000014 */
[----:B------:R-:W-:-:S07]  /*0750*/  ISETP.NE.AND P2, PT, R18, 0x7ff00000, PT ;  /* 0x7ff000001200780c */ /* 0x000fce0003f45270 */
[----:B------:R-:W-:-:S08]  /*0760*/  DMUL R8, R10, R22 ;  /* 0x000000160a087228 */ /* 0x000fd00000000000 */
[----:B------:R-:W-:Y:S01]  /*0770*/  DFMA R18, -R14, R8, R10 ;  /* 0x000000080e12722b */ /* 0x000fe2000000010a */
[----:B------:R-:W-:Y:S10]  /*0780*/  @P2 BRA `(.L_x_8) ;  /* 0x0000000000182947 */ /* 0x000ff40003800000 */
[----:B------:R-:W-:-:S14]  /*0790*/  DSETP.NAN.AND P1, PT, R4, R4, PT ;  /* 0x000000040400722a */ /* 0x000fdc0003f28000 */
[----:B------:R-:W-:Y:S01]  /*07a0*/  @P1 DADD R16, R4, 2 ;  /* 0x4000000004101429 */ /* 0x000fe20000000000 */
[----:B------:R-:W-:Y:S10]  /*07b0*/  @P1 BRA `(.L_x_8) ;  /* 0x00000000000c1947 */ /* 0x000ff40003800000 */
[----:B------:R-:W-:-:S14]  /*07c0*/  DSETP.NEU.AND P1, PT, |R4|, +INF , PT ;  /* 0x7ff000000400742a */ /* 0x000fdc0003f2d200 */
[----:B------:R-:W-:Y:S02]  /*07d0*/  @!P1 IMAD.MOV.U32 R16, RZ, RZ, 0x0 ;  /* 0x00000000ff109424 */ /* 0x000fe400078e00ff */
[----:B------:R-:W-:-:S07]  /*07e0*/  @!P1 IMAD.MOV.U32 R17, RZ, RZ, 0x7ff00000 ;  /* 0x7ff00000ff119424 */ /* 0x000fce00078e00ff */
.L_x_8:
[----:B------:R-:W-:Y:S05]  /*07f0*/  BSYNC.RECONVERGENT B0 ;  /* 0x0000000000007941 */ /* 0x000fea0003800200 */
.L_x_7:
[----:B------:R-:W-:Y:S01]  /*0800*/  DFMA R8, R22, R18, R8 ;  /* 0x000000121608722b */ /* 0x000fe20000000008 */
[----:B------:R-:W0:Y:S01]  /*0810*/  LDCU.64 UR6, c[0x0][0x398] ;  /* 0x00007300ff0677ac */ /* 0x000e220008000a00 */
[----:B------:R-:W-:Y:S01]  /*0820*/  FSEL R16, R16, RZ, P0 ;  /* 0x000000ff10107208 */ /* 0x000fe20000000000 */
[----:B------:R-:W-:Y:S01]  /*0830*/  BSSY.RECONVERGENT B0, `(.L_x_9) ;  /* 0x0000011000007945 */ /* 0x000fe20003800200 */
[----:B------:R-:W-:Y:S02]  /*0840*/  FSEL R17, R17, 1.875, P0 ;  /* 0x3ff0000011117808 */ /* 0x000fe40000000000 */
[----:B------:R-:W-:-:S04]  /*0850*/  FSETP.GEU.AND P1, PT, |R11|, 6.5827683646048100446e-37, PT ;  /* 0x036000000b00780b */ /* 0x000fc80003f2e200 */
[----:B------:R-:W-:Y:S01]  /*0860*/  FFMA R0, RZ, R15, R9 ;  /* 0x0000000fff007223 */ /* 0x000fe20000000009 */
[----:B------:R-:W-:-:S04]  /*0870*/  DMUL R12, R12, R16 ;  /* 0x000000100c0c7228 */ /* 0x000fc80000000000 */
[----:B------:R-:W-:Y:S01]  /*0880*/  FSETP.GT.AND P0, PT, |R0|, 1.469367938527859385e-39, PT ;  /* 0x001000000000780b */ /* 0x000fe20003f04200 */
[----:B0-----:R-:W-:-:S03]  /*0890*/  DMUL R4, R4, UR6 ;  /* 0x0000000604047c28 */ /* 0x001fc60008000000 */
[----:B------:R-:W-:-:S09]  /*08a0*/  DMUL R2, R12, R2 ;  /* 0x000000020c027228 */ /* 0x000fd20000000000 */
[----:B------:R-:W-:Y:S05]  /*08b0*/  @P0 BRA P1, `(.L_x_10) ;  /* 0x0000000000200947 */ /* 0x000fea0000800000 */
[----:B------:R-:W-:Y:S01]  /*08c0*/  IMAD.MOV.U32 R18, RZ, RZ, R10 ;  /* 0x000000ffff127224 */ /* 0x000fe200078e000a */
[----:B------:R-:W-:Y:S01]  /*08d0*/  MOV R0, 0x920 ;  /* 0x0000092000007802 */ /* 0x000fe20000000f00 */
[----:B------:R-:W-:Y:S02]  /*08e0*/  IMAD.MOV.U32 R19, RZ, RZ, R11 ;  /* 0x000000ffff137224 */ /* 0x000fe400078e000b */
[----:B------:R-:W-:Y:S02]  /*08f0*/  IMAD.MOV.U32 R12, RZ, RZ, R14 ;  /* 0x000000ffff0c7224 */ /* 0x000fe400078e000e */
[----:B------:R-:W-:-:S07]  /*0900*/  IMAD.MOV.U32 R17, RZ, RZ, R15 ;  /* 0x000000ffff117224 */ /* 0x000fce00078e000f */
[----:B------:R-:W-:Y:S05]  /*0910*/  CALL.REL.NOINC `($__internal_0_$__cuda_sm20_div_rn_f64_full) ;  /* 0x0000000000307944 */ /* 0x000fea0003c00000 */
[----:B------:R-:W-:Y:S02]  /*0920*/  IMAD.MOV.U32 R8, RZ, RZ, R20 ;  /* 0x000000ffff087224 */ /* 0x000fe400078e0014 */
[----:B------:R-:W-:-:S07]  /*0930*/  IMAD.MOV.U32 R9, RZ, RZ, R21 ;  /* 0x000000ffff097224 */ /* 0x000fce00078e0015 */
.L_x_10:
[----:B------:R-:W-:Y:S05]  /*0940*/  BSYNC.RECONVERGENT B0 ;  /* 0x0000000000007941 */ /* 0x000fea0003800200 */
.L_x_9:
[----:B------:R-:W0:Y:S01]  /*0950*/  LDCU.64 UR8, c[0x0][0x398] ;  /* 0x00007300ff0877ac */ /* 0x000e220008000a00 */
[----:B------:R-:W1:Y:S01]  /*0960*/  LDC.64 R10, c[0x0][0x388] ;  /* 0x0000e200ff0a7b82 */ /* 0x000e620000000a00 */
[----:B------:R-:W-:Y:S01]  /*0970*/  DFMA R2, -R4, R8, R2 ;  /* 0x000000080402722b */ /* 0x000fe20000000102 */
[----:B------:R-:W2:Y:S07]  /*0980*/  LDCU.64 UR6, c[0x0][0x3b0] ;  /* 0x00007600ff0677ac */ /* 0x000eae0008000a00 */
[----:B0-----:R-:W-:Y:S01]  /*0990*/  DFMA R2, R6, UR8, R2 ;  /* 0x0000000806027c2b */ /* 0x001fe20008000002 */
[----:B-1----:R-:W-:-:S07]  /*09a0*/  IMAD.WIDE.U32 R34, R34, 0x8, R10 ;  /* 0x0000000822227825 */ /* 0x002fce00078e000a */
[----:B--2---:R-:W-:-:S07]  /*09b0*/  DFMA R2, -R2, UR6, R6 ;  /* 0x0000000602027c2b */ /* 0x004fce0008000106 */
[----:B------:R-:W-:Y:S01]  /*09c0*/  STG.E.64 desc[UR4][R34.64], R2 ;  /* 0x0000000222007986 */ /* 0x000fe2000c101b04 */
[----:B------:R-:W-:Y:S05]  /*09d0*/  EXIT ;  /* 0x000000000000794d */ /* 0x000fea0003800000 */
        .weak           $__internal_0_$__cuda_sm20_div_rn_f64_full
        .type           $__internal_0_$__cuda_sm20_div_rn_f64_full,@function
        .size           $__internal_0_$__cuda_sm20_div_rn_f64_full,($_Z23solve_explicit_parallelIdEvPKT_PS0_S0_S0_iS0_S0_$__internal_accurate_pow - $__internal_0_$__cuda_sm20_div_rn_f64_full)
$__internal_0_$__cuda_sm20_div_rn_f64_full:
[C---:B------:R-:W-:Y:S01]  /*09e0*/  FSETP.GEU.AND P0, PT, |R17|.reuse, 1.469367938527859385e-39, PT ;  /* 0x001000001100780b */ /* 0x040fe20003f0e200 */
[--C-:B------:R-:W-:Y:S01]  /*09f0*/  IMAD.MOV.U32 R16, RZ, RZ, R12.reuse ;  /* 0x000000ffff107224 */ /* 0x100fe200078e000c */
[----:B------:R-:W-:Y:S01]  /*0a00*/  LOP3.LUT R14, R17, 0x800fffff, RZ, 0xc0, !PT ;  /* 0x800fffff110e7812 */ /* 0x000fe200078ec0ff */
[----:B------:R-:W-:Y:S01]  /*0a10*/  IMAD.MOV.U32 R22, RZ, RZ, 0x1 ;  /* 0x00000001ff167424 */ /* 0x000fe200078e00ff */
[C---:B------:R-:W-:Y:S01]  /*0a20*/  FSETP.GEU.AND P2, PT, |R19|.reuse, 1.469367938527859385e-39, PT ;  /* 0x001000001300780b */ /* 0x040fe20003f4e200 */
[----:B------:R-:W-:Y:S01]  /*0a30*/  BSSY.RECONVERGENT B1, `(.L_x_11) ;  /* 0x0000054000017945 */ /* 0x000fe20003800200 */
[----:B------:R-:W-:Y:S01]  /*0a40*/  LOP3.LUT R15, R14, 0x3ff00000, RZ, 0xfc, !PT ;  /* 0x3ff000000e0f7812 */ /* 0x000fe200078efcff */
[----:B------:R-:W-:Y:S01]  /*0a50*/  IMAD.MOV.U32 R14, RZ, RZ, R12 ;  /* 0x000000ffff0e7224 */ /* 0x000fe200078e000c */
[----:B------:R-:W-:Y:S02]  /*0a60*/  LOP3.LUT R21, R19, 0x7ff00000, RZ, 0xc0, !PT ;  /* 0x7ff0000013157812 */ /* 0x000fe400078ec0ff */
[----:B------:R-:W-:-:S03]  /*0a70*/  LOP3.LUT R26, R17, 0x7ff00000, RZ, 0xc0, !PT ;  /* 0x7ff00000111a7812 */ /* 0x000fc600078ec0ff */
[----:B------:R-:W-:Y:S01]  /*0a80*/  @!P0 DMUL R14, R16, 8.98846567431157953865e+307 ;  /* 0x7fe00000100e8828 */ /* 0x000fe20000000000 */
[----:B------:R-:W-:-:S03]  /*0a90*/  ISETP.GE.U32.AND P1, PT, R21, R26, PT ;  /* 0x0000001a1500720c */ /* 0x000fc60003f26070 */
[----:B------:R-:W-:Y:S02]  /*0aa0*/  @!P2 LOP3.LUT R20, R17, 0x7ff00000, RZ, 0xc0, !PT ;  /* 0x7ff000001114a812 */ /* 0x000fe400078ec0ff */
[----:B------:R-:W0:Y:S02]  /*0ab0*/  MUFU.RCP64H R23, R15 ;  /* 0x0000000f00177308 */ /* 0x000e240000001800 */
[----:B------:R-:W-:Y:S01]  /*0ac0*/  @!P2 ISETP.GE.U32.AND P3, PT, R21, R20, PT ;  /* 0x000000141500a20c */ /* 0x000fe20003f66070 */
[----:B------:R-:W-:-:S05]  /*0ad0*/  IMAD.MOV.U32 R20, RZ, RZ, 0x1ca00000 ;  /* 0x1ca00000ff147424 */ /* 0x000fca00078e00ff */
[----:B------:R-:W-:-:S04]  /*0ae0*/  @!P2 SEL R25, R20, 0x63400000, !P3 ;  /* 0x634000001419a807 */ /* 0x000fc80005800000 */
[----:B------:R-:W-:-:S04]  /*0af0*/  @!P2 LOP3.LUT R28, R25, 0x80000000, R19, 0xf8, !PT ;  /* 0x80000000191ca812 */ /* 0x000fc800078ef813 */
[----:B------:R-:W-:Y:S01]  /*0b00*/  @!P2 LOP3.LUT R29, R28, 0x100000, RZ, 0xfc, !PT ;  /* 0x001000001c1da812 */ /* 0x000fe200078efcff */
[----:B0-----:R-:W-:Y:S01]  /*0b10*/  DFMA R12, R22, -R14, 1 ;  /* 0x3ff00000160c742b */ /* 0x001fe2000000080e */
[----:B------:R-:W-:-:S07]  /*0b20*/  @!P2 IMAD.MOV.U32 R28, RZ, RZ, RZ ;  /* 0x000000ffff1ca224 */ /* 0x000fce00078e00ff */
[----:B------:R-:W-:-:S08]  /*0b30*/  DFMA R12, R12, R12, R12 ;  /* 0x0000000c0c0c722b */ /* 0x000fd0000000000c */
[----:B------:R-:W-:Y:S01]  /*0b40*/  DFMA R22, R22, R12, R22 ;  /* 0x0000000c1616722b */ /* 0x000fe20000000016 */
[----:B------:R-:W-:Y:S01]  /*0b50*/  SEL R13, R20, 0x63400000, !P1 ;  /* 0x63400000140d7807 */ /* 0x000fe20004800000 */
[----:B------:R-:W-:-:S03]  /*0b60*/  IMAD.MOV.U32 R12, RZ, RZ, R18 ;  /* 0x000000ffff0c7224 */ /* 0x000fc600078e0012 */
[----:B------:R-:W-:-:S03]  /*0b70*/  LOP3.LUT R13, R13, 0x800fffff, R19, 0xf8, !PT ;  /* 0x800fffff0d0d7812 */ /* 0x000fc600078ef813 */
[----:B------:R-:W-:-:S03]  /*0b80*/  DFMA R24, R22, -R14, 1 ;  /* 0x3ff000001618742b */ /* 0x000fc6000000080e */
[----:B------:R-:W-:Y:S01]  /*0b90*/  @!P2 DFMA R12, R12, 2, -R28 ;  /* 0x400000000c0ca82b */ /* 0x000fe2000000081c */
[----:B------:R-:W-:-:S04]  /*0ba0*/  IMAD.MOV.U32 R28, RZ, RZ, R21 ;  /* 0x000000ffff1c7224 */ /* 0x000fc800078e0015 */
[----:B------:R-:W-:Y:S01]  /*0bb0*/  DFMA R22, R22, R24, R22 ;  /* 0x000000181616722b */ /* 0x000fe20000000016 */
[----:B------:R-:W-:Y:S01]  /*0bc0*/  IMAD.MOV.U32 R29, RZ, RZ, R26 ;  /* 0x000000ffff1d7224 */ /* 0x000fe200078e001a */
[----:B------:R-:W-:-:S03]  /*0bd0*/  @!P0 LOP3.LUT R29, R15, 0x7ff00000, RZ, 0xc0, !PT ;  /* 0x7ff000000f1d8812 */ /* 0x000fc600078ec0ff */
[----:B------:R-:W-:Y:S02]  /*0be0*/  @!P2 LOP3.LUT R28, R13, 0x7ff00000, RZ, 0xc0, !PT ;  /* 0x7ff000000d1ca812 */ /* 0x000fe400078ec0ff */
[----:B------:R-:W-:Y:S01]  /*0bf0*/  VIADD R31, R29, 0xffffffff ;  /* 0xffffffff1d1f7836 */ /* 0x000fe20000000000 */
[----:B------:R-:W-:Y:S02]  /*0c00*/  DMUL R24, R22, R12 ;  /* 0x0000000c16187228 */ /* 0x000fe40000000000 */
[----:B------:R-:W-:-:S05]  /*0c10*/  VIADD R30, R28, 0xffffffff ;  /* 0xffffffff1c1e7836 */ /* 0x000fca0000000000 */
[----:B------:R-:W-:Y:S01]  /*0c20*/  ISETP.GT.U32.AND P0, PT, R30, 0x7feffffe, PT ;  /* 0x7feffffe1e00780c */ /* 0x000fe20003f04070 */
[----:B------:R-:W-:-:S03]  /*0c30*/  DFMA R26, R24, -R14, R12 ;  /* 0x8000000e181a722b */ /* 0x000fc6000000000c */
[----:B------:R-:W-:-:S05]  /*0c40*/  ISETP.GT.U32.OR P0, PT, R31, 0x7feffffe, P0 ;  /* 0x7feffffe1f00780c */ /* 0x000fca0000704470 */
[----:B------:R-:W-:-:S08]  /*0c50*/  DFMA R22, R22, R26, R24 ;  /* 0x0000001a1616722b */ /* 0x000fd00000000018 */
[----:B------:R-:W-:Y:S05]  /*0c60*/  @P0 BRA `(.L_x_12) ;  /* 0x00000000006c0947 */ /* 0x000fea0003800000 */
[----:B------:R-:W-:-:S04]  /*0c70*/  LOP3.LUT R24, R17, 0x7ff00000, RZ, 0xc0, !PT ;  /* 0x7ff0000011187812 */ /* 0x000fc800078ec0ff */
[CC--:B------:R-:W-:Y:S02]  /*0c80*/  VIADDMNMX R18, R21.reuse, -R24.reuse, 0xb9600000, !PT ;  /* 0xb960000015127446 */ /* 0x0c0fe40007800918 */
[----:B------:R-:W-:Y:S02]  /*0c90*/  ISETP.GE.U32.AND P0, PT, R21, R24, PT ;  /* 0x000000181500720c */ /* 0x000fe40003f06070 */
[----:B------:R-:W-:Y:S02]  /*0ca0*/  VIMNMX R18, PT, PT, R18, 0x46a00000, PT ;  /* 0x46a0000012127848 */ /* 0x000fe40003fe0100 */
[----:B------:R-:W-:Y:S02]  /*0cb0*/  SEL R19, R20, 0x63400000, !P0 ;  /* 0x6340000014137807 */ /* 0x000fe40004000000 */
[----:B------:R-:W-:-:S03]  /*0cc0*/  MOV R24, RZ ;  /* 0x000000ff00187202 */ /* 0x000fc60000000f00 */
[----:B------:R-:W-:-:S04]  /*0cd0*/  IMAD.IADD R18, R18, 0x1, -R19 ;  /* 0x0000000112127824 */ /* 0x000fc800078e0a13 */
[----:B------:R-:W-:-:S06]  /*0ce0*/  VIADD R25, R18, 0x7fe00000 ;  /* 0x7fe0000012197836 */ /* 0x000fcc0000000000 */
[----:B------:R-:W-:-:S10]  /*0cf0*/  DMUL R20, R22, R24 ;  /* 0x0000001816147228 */ /* 0x000fd40000000000 */
[----:B------:R-:W-:-:S13]  /*0d00*/  FSETP.GTU.AND P0, PT, |R21|, 1.469367938527859385e-39, PT ;  /* 0x001000001500780b */ /* 0x000fda0003f0c200 */
[----:B------:R-:W-:Y:S05]  /*0d10*/  @P0 BRA `(.L_x_13) ;  /* 0x0000000000940947 */ /* 0x000fea0003800000 */
[----:B------:R-:W-:Y:S01]  /*0d20*/  DFMA R12, R22, -R14, R12 ;  /* 0x8000000e160c722b */ /* 0x000fe2000000000c */
[----:B------:R-:W-:-:S09]  /*0d30*/  IMAD.MOV.U32 R24, RZ, RZ, RZ ;  /* 0x000000ffff187224 */ /* 0x000fd200078e00ff */
[C---:B------:R-:W-:Y:S02]  /*0d40*/  FSETP.NEU.AND P0, PT, R13.reuse, RZ, PT ;  /* 0x000000ff0d00720b */ /* 0x040fe40003f0d000 */
[----:B------:R-:W-:-:S04]  /*0d50*/  LOP3.LUT R17, R13, 0x80000000, R17, 0x48, !PT ;  /* 0x800000000d117812 */ /* 0x000fc800078e4811 */
[----:B------:R-:W-:-:S07]  /*0d60*/  LOP3.LUT R25, R17, R25, RZ, 0xfc, !PT ;  /* 0x0000001911197212 */ /* 0x000fce00078efcff */
[----:B------:R-:W-:Y:S05]  /*0d70*/  @!P0 BRA `(.L_x_13) ;  /* 0x00000000007c8947 */ /* 0x000fea0003800000 */
[----:B------:R-:W-:Y:S02]  /*0d80*/  IMAD.MOV R13, RZ, RZ, -R18 ;  /* 0x000000ffff0d7224 */ /* 0x000fe400078e0a12 */
[----:B------:R-:W-:-:S06]  /*0d90*/  IMAD.MOV.U32 R12, RZ, RZ, RZ ;  /* 0x000000ffff0c7224 */ /* 0x000fcc00078e00ff */
[----:B------:R-:W-:Y:S02]  /*0da0*/  DFMA R12, R20, -R12, R22 ;  /* 0x8000000c140c722b */ /* 0x000fe40000000016 */
[----:B------:R-:W-:-:S04]  /*0db0*/  DMUL.RP R22, R22, R24 ;  /* 0x0000001816167228 */ /* 0x000fc80000008000 */
[----:B------:R-:W-:-:S04]  /*0dc0*/  IADD3 R12, PT, PT, -R18, -0x43300000, RZ ;  /* 0xbcd00000120c7810 */ /* 0x000fc80007ffe1ff */
[----:B------:R-:W-:Y:S02]  /*0dd0*/  FSETP.NEU.AND P0, PT, |R13|, R12, PT ;  /* 0x0000000c0d00720b */ /* 0x000fe40003f0d200 */
[----:B------:R-:W-:Y:S02]  /*0de0*/  LOP3.LUT R17, R23, R17, RZ, 0x3c, !PT ;  /* 0x0000001117117212 */ /* 0x000fe400078e3cff */
[----:B------:R-:W-:Y:S02]  /*0df0*/  FSEL R20, R22, R20, !P0 ;  /* 0x0000001416147208 */ /* 0x000fe40004000000 */
[----:B------:R-:W-:Y:S01]  /*0e00*/  FSEL R21, R17, R21, !P0 ;  /* 0x0000001511157208 */ /* 0x000fe20004000000 */
[----:B------:R-:W-:Y:S06]  /*0e10*/  BRA `(.L_x_13) ;  /* 0x0000000000547947 */ /* 0x000fec0003800000 */
.L_x_12:
[----:B------:R-:W-:-:S14]  /*0e20*/  DSETP.NAN.AND P0, PT, R18, R18, PT ;  /* 0x000000121200722a */ /* 0x000fdc0003f08000 */
[----:B------:R-:W-:Y:S05]  /*0e30*/  @P0 BRA `(.L_x_14) ;  /* 0x0000000000440947 */ /* 0x000fea0003800000 */
[----:B------:R-:W-:-:S14]  /*0e40*/  DSETP.NAN.AND P0, PT, R16, R16, PT ;  /* 0x000000101000722a */ /* 0x000fdc0003f08000 */
[----:B------:R-:W-:Y:S05]  /*0e50*/  @P0 BRA `(.L_x_15) ;  /* 0x0000000000300947 */ /* 0x000fea0003800000 */
[----:B------:R-:W-:Y:S01]  /*0e60*/  ISETP.NE.AND P0, PT, R28, R29, PT ;  /* 0x0000001d1c00720c */ /* 0x000fe20003f05270 */
[----:B------:R-:W-:Y:S02]  /*0e70*/  IMAD.MOV.U32 R20, RZ, RZ, 0x0 ;  /* 0x00000000ff147424 */ /* 0x000fe400078e00ff */
[----:B------:R-:W-:-:S10]  /*0e80*/  IMAD.MOV.U32 R21, RZ, RZ, -0x80000 ;  /* 0xfff80000ff157424 */ /* 0x000fd400078e00ff */
[----:B------:R-:W-:Y:S05]  /*0e90*/  @!P0 BRA `(.L_x_13) ;  /* 0x0000000000348947 */ /* 0x000fea0003800000 */
[----:B------:R-:W-:Y:S02]  /*0ea0*/  ISETP.NE.AND P0, PT, R28, 0x7ff00000, PT ;  /* 0x7ff000001c00780c */ /* 0x000fe40003f05270 */
[----:B------:R-:W-:Y:S02]  /*0eb0*/  LOP3.LUT R21, R19, 0x80000000, R17, 0x48, !PT ;  /* 0x8000000013157812 */ /* 0x000fe400078e4811 */
[----:B------:R-:W-:-:S13]  /*0ec0*/  ISETP.EQ.OR P0, PT, R29, RZ, !P0 ;  /* 0x000000ff1d00720c */ /* 0x000fda0004702670 */
[----:B------:R-:W-:Y:S01]  /*0ed0*/  @P0 LOP3.LUT R12, R21, 0x7ff00000, RZ, 0xfc, !PT ;  /* 0x7ff00000150c0812 */ /* 0x000fe200078efcff */
[----:B------:R-:W-:Y:S02]  /*0ee0*/  @!P0 IMAD.MOV.U32 R20, RZ, RZ, RZ ;  /* 0x000000ffff148224 */ /* 0x000fe400078e00ff */
[----:B------:R-:W-:Y:S02]  /*0ef0*/  @P0 IMAD.MOV.U32 R20, RZ, RZ, RZ ;  /* 0x000000ffff140224 */ /* 0x000fe400078e00ff */
[----:B------:R-:W-:Y:S01]  /*0f00*/  @P0 IMAD.MOV.U32 R21, RZ, RZ, R12 ;  /* 0x000000ffff150224 */ /* 0x000fe200078e000c */
[----:B------:R-:W-:Y:S06]  /*0f10*/  BRA `(.L_x_13) ;  /* 0x0000000000147947 */ /* 0x000fec0003800000 */
.L_x_15:
[----:B------:R-:W-:Y:S01]  /*0f20*/  LOP3.LUT R21, R17, 0x80000, RZ, 0xfc, !PT ;  /* 0x0008000011157812 */ /* 0x000fe200078efcff */
[----:B------:R-:W-:Y:S01]  /*0f30*/  IMAD.MOV.U32 R20, RZ, RZ, R16 ;  /* 0x000000ffff147224 */ /* 0x000fe200078e0010 */
[----:B------:R-:W-:Y:S06]  /*0f40*/  BRA `(.L_x_13) ;  /* 0x0000000000087947 */ /* 0x000fec0003800000 */
.L_x_14:
[----:B------:R-:W-:Y:S01]  /*0f50*/  LOP3.LUT R21, R19, 0x80000, RZ, 0xfc, !PT ;  /* 0x0008000013157812 */ /* 0x000fe200078efcff */
[----:B------:R-:W-:-:S07]  /*0f60*/  IMAD.MOV.U32 R20, RZ, RZ, R18 ;  /* 0x000000ffff147224 */ /* 0x000fce00078e0012 */
.L_x_13:
[----:B------:R-:W-:Y:S05]  /*0f70*/  BSYNC.RECONVERGENT B1 ;  /* 0x0000000000017941 */ /* 0x000fea0003800200 */
.L_x_11:
[----:B------:R-:W-:Y:S02]  /*0f80*/  IMAD.MOV.U32 R12, RZ, RZ, R0 ;  /* 0x000000ffff0c7224 */ /* 0x000fe400078e0000 */
[----:B------:R-:W-:-:S04]  /*0f90*/  IMAD.MOV.U32 R13, RZ, RZ, 0x0 ;  /* 0x00000000ff0d7424 */ /* 0x000fc800078e00ff */
[----:B------:R-:W-:Y:S05]  /*0fa0*/  RET.REL.NODEC R12 `(_Z23solve_explicit_parallelIdEvPKT_PS0_S0_S0_iS0_S0_) ;  /* 0xfffffff00c147950 */ /* 0x000fea0003c3ffff */
        .type           $_Z23solve_explicit_parallelIdEvPKT_PS0_S0_S0_iS0_S0_$__internal_accurate_pow,@function
        .size           $_Z23solve_explicit_parallelIdEvPKT_PS0_S0_S0_iS0_S0_$__internal_accurate_pow,(.L_x_23 - $_Z23solve_explicit_parallelIdEvPKT_PS0_S0_S0_iS0_S0_$__internal_accurate_pow)
$_Z23solve_explicit_parallelIdEvPKT_PS0_S0_S0_iS0_S0_$__internal_accurate_pow:
[----:B------:R-:W-:Y:S01]  /*0fb0*/  ISETP.GT.U32.AND P0, PT, R35, 0xfffff, PT ;  /* 0x000fffff2300780c */ /* 0x000fe20003f04070 */
[----:B------:R-:W-:Y:S01]  /*0fc0*/  IMAD.MOV.U32 R14, RZ, RZ, R20 ;  /* 0x000000ffff0e7224 */ /* 0x000fe200078e0014 */
[----:B------:R-:W-:Y:S01]  /*0fd0*/  MOV R22, RZ ;  /* 0x000000ff00167202 */ /* 0x000fe20000000f00 */
[--C-:B------:R-:W-:Y:S01]  /*0fe0*/  IMAD.MOV.U32 R15, RZ, RZ, R35.reuse ;  /* 0x000000ffff0f7224 */ /* 0x100fe200078e0023 */
[----:B------:R-:W-:Y:S01]  /*0ff0*/  UMOV UR6, 0x7d2cafe2 ;  /* 0x7d2cafe200067882 */ /* 0x000fe20000000000 */
[--C-:B------:R-:W-:Y:S01]  /*1000*/  IMAD.MOV.U32 R16, RZ, RZ, R35.reuse ;  /* 0x000000ffff107224 */ /* 0x100fe200078e0023 */
[----:B------:R-:W-:Y:S01]  /*1010*/  UMOV UR7, 0x3eb0f5ff ;  /* 0x3eb0f5ff00077882 */ /* 0x000fe20000000000 */
[----:B------:R-:W-:Y:S01]  /*1020*/  IMAD.MOV.U32 R26, RZ, RZ, 0x41ad3b5a ;  /* 0x41ad3b5aff1a7424 */ /* 0x000fe200078e00ff */
[----:B------:R-:W-:Y:S01]  /*1030*/  SHF.R.U32.HI R35, RZ, 0x14, R35 ;  /* 0x00000014ff237819 */ /* 0x000fe20000011623 */
[----:B------:R-:W-:Y:S01]  /*1040*/  IMAD.MOV.U32 R27, RZ, RZ, 0x3ed0f5d2 ;  /* 0x3ed0f5d2ff1b7424 */ /* 0x000fe200078e00ff */
[----:B------:R-:W-:Y:S01]  /*1050*/  UMOV UR8, 0x3b39803f ;  /* 0x3b39803f00087882 */ /* 0x000fe20000000000 */
[----:B------:R-:W-:-:S02]  /*1060*/  UMOV UR9, 0x3c7abc9e ;  /* 0x3c7abc9e00097882 */ /* 0x000fc40000000000 */
[----:B------:R-:W-:-:S10]  /*1070*/  @!P0 DMUL R14, R14, 1.80143985094819840000e+16 ;  /* 0x435000000e0e8828 */ /* 0x000fd40000000000 */
[----:B------:R-:W-:Y:S01]  /*1080*/  @!P0 IMAD.MOV.U32 R16, RZ, RZ, R15 ;  /* 0x000000ffff108224 */ /* 0x000fe200078e000f */
[----:B------:R-:W-:Y:S01]  /*1090*/  @!P0 LEA.HI R35, R15, 0xffffffca, RZ, 0xc ;  /* 0xffffffca0f238811 */ /* 0x000fe200078f60ff */
[----:B------:R-:W-:Y:S02]  /*10a0*/  @!P0 IMAD.MOV.U32 R20, RZ, RZ, R14 ;  /* 0x000000ffff148224 */ /* 0x000fe400078e000e */
[----:B------:R-:W-:Y:S01]  /*10b0*/  IMAD.MOV.U32 R15, RZ, RZ, 0x43300000 ;  /* 0x43300000ff0f7424 */ /* 0x000fe200078e00ff */
[----:B------:R-:W-:Y:S01]  /*10c0*/  LOP3.LUT R16, R16, 0x800fffff, RZ, 0xc0, !PT ;  /* 0x800fffff10107812 */ /* 0x000fe200078ec0ff */
[----:B------:R-:W-:-:S03]  /*10d0*/  VIADD R14, R35, 0xfffffc01 ;  /* 0xfffffc01230e7836 */ /* 0x000fc60000000000 */
[----:B------:R-:W-:-:S04]  /*10e0*/  LOP3.LUT R21, R16, 0x3ff00000, RZ, 0xfc, !PT ;  /* 0x3ff0000010157812 */ /* 0x000fc800078efcff */
[----:B------:R-:W-:-:S13]  /*10f0*/  ISETP.GE.U32.AND P1, PT, R21, 0x3ff6a09f, PT ;  /* 0x3ff6a09f1500780c */ /* 0x000fda0003f26070 */
[----:B------:R-:W-:Y:S02]  /*1100*/  @P1 VIADD R17, R21, 0xfff00000 ;  /* 0xfff0000015111836 */ /* 0x000fe40000000000 */
[----:B------:R-:W-:Y:S02]  /*1110*/  @P1 VIADD R14, R35, 0xfffffc02 ;  /* 0xfffffc02230e1836 */ /* 0x000fe40000000000 */
[----:B------:R-:W-:-:S03]  /*1120*/  @P1 IMAD.MOV.U32 R21, RZ, RZ, R17 ;  /* 0x000000ffff151224 */ /* 0x000fc600078e0011 */
[----:B------:R-:W-:-:S03]  /*1130*/  LOP3.LUT R14, R14, 0x80000000, RZ, 0x3c, !PT ;  /* 0x800000000e0e7812 */ /* 0x000fc600078e3cff */
[C---:B------:R-:W-:Y:S02]  /*1140*/  DADD R18, R20.reuse, 1 ;  /* 0x3ff0000014127429 */ /* 0x040fe40000000000 */
[----:B------:R-:W-:-:S04]  /*1150*/  DADD R20, R20, -1 ;  /* 0xbff0000014147429 */ /* 0x000fc80000000000 */
[----:B------:R-:W0:Y:S02]  /*1160*/  MUFU.RCP64H R23, R19 ;  /* 0x0000001300177308 */ /* 0x000e240000001800 */
[----:B0-----:R-:W-:-:S08]  /*1170*/  DFMA R16, -R18, R22, 1 ;  /* 0x3ff000001210742b */ /* 0x001fd00000000116 */
[----:B------:R-:W-:-:S08]  /*1180*/  DFMA R16, R16, R16, R16 ;  /* 0x000000101010722b */ /* 0x000fd00000000010 */
[----:B------:R-:W-:-:S08]  /*1190*/  DFMA R22, R22, R16, R22 ;  /* 0x000000101616722b */ /* 0x000fd00000000016 */
[----:B------:R-:W-:-:S08]  /*11a0*/  DMUL R16, R20, R22 ;  /* 0x0000001614107228 */ /* 0x000fd00000000000 */
[----:B------:R-:W-:-:S08]  /*11b0*/  DFMA R16, R20, R22, R16 ;  /* 0x000000161410722b */ /* 0x000fd00000000010 */
[----:B------:R-:W-:Y:S02]  /*11c0*/  DMUL R24, R16, R16 ;  /* 0x0000001010187228 */ /* 0x000fe40000000000 */
[----:B------:R-:W-:-:S06]  /*11d0*/  DADD R28, R20, -R16 ;  /* 0x00000000141c7229 */ /* 0x000fcc0000000810 */
[----:B------:R-:W-:Y:S01]  /*11e0*/  DFMA R18, R24, UR6, R26 ;  /* 0x0000000618127c2b */ /* 0x000fe2000800001a */
[----:B------:R-:W-:Y:S01]  /*11f0*/  UMOV UR6, 0x75488a3f ;  /* 0x75488a3f00067882 */ /* 0x000fe20000000000 */
[----:B------:R-:W-:Y:S01]  /*1200*/  UMOV UR7, 0x3ef3b20a ;  /* 0x3ef3b20a00077882 */ /* 0x000fe20000000000 */
[----:B------:R-:W-:-:S05]  /*1210*/  DADD R28, R28, R28 ;  /* 0x000000001c1c7229 */ /* 0x000fca000000001c */
[----:B------:R-:W-:Y:S01]  /*1220*/  DFMA R18, R24, R18, UR6 ;  /* 0x0000000618127e2b */ /* 0x000fe20008000012 */
[----:B------:R-:W-:Y:S01]  /*1230*/  UMOV UR6, 0xe4faecd5 ;  /* 0xe4faecd500067882 */ /* 0x000fe20000000000 */
[----:B------:R-:W-:Y:S01]  /*1240*/  UMOV UR7, 0x3f1745cd ;  /* 0x3f1745cd00077882 */ /* 0x000fe20000000000 */
[-C--:B------:R-:W-:Y:S02]  /*1250*/  DFMA R30, R20, -R16.reuse, R28 ;  /* 0x80000010141e722b */ /* 0x080fe4000000001c */
[----:B------:R-:W-:-:S03]  /*1260*/  DMUL R20, R16, R16 ;  /* 0x0000001010147228 */ /* 0x000fc60000000000 */
[----:B------:R-:W-:Y:S01]  /*1270*/  DFMA R18, R24, R18, UR6 ;  /* 0x0000000618127e2b */ /* 0x000fe20008000012 */
[----:B------:R-:W-:Y:S01]  /*1280*/  UMOV UR6, 0x258a578b ;  /* 0x258a578b00067882 */ /* 0x000fe20000000000 */
[----:B------:R-:W-:Y:S01]  /*1290*/  UMOV UR7, 0x3f3c71c7 ;  /* 0x3f3c71c700077882 */ /* 0x000fe20000000000 */
[----:B------:R-:W-:-:S05]  /*12a0*/  DMUL R22, R22, R30 ;  /* 0x0000001e16167228 */ /* 0x000fca0000000000 */
[----:B------:R-:W-:Y:S01]  /*12b0*/  DFMA R18, R24, R18, UR6 ;  /* 0x0000000618127e2b */ /* 0x000fe20008000012 */
[----:B------:R-:W-:Y:S01]  /*12c0*/  UMOV UR6, 0x9242b910 ;  /* 0x9242b91000067882 */ /* 0x000fe20000000000 */
[----:B------:R-:W-:-:S03]  /*12d0*/  UMOV UR7, 0x3f624924 ;  /* 0x3f62492400077882 */ /* 0x000fc60000000000 */
[----:B------:R-:W-:Y:S02]  /*12e0*/  VIADD R33, R23, 0x100000 ;  /* 0x0010000017217836 */ /* 0x000fe40000000000 */
[----:B------:R-:W-:Y:S01]  /*12f0*/  IMAD.MOV.U32 R32, RZ, RZ, R22 ;  /* 0x000000ffff207224 */ /* 0x000fe200078e0016 */
[----:B------:R-:W-:Y:S01]  /*1300*/  DFMA R18, R24, R18, UR6 ;  /* 0x0000000618127e2b */ /* 0x000fe20008000012 */
[----:B------:R-:W-:Y:S01]  /*1310*/  UMOV UR6, 0x99999dfb ;  /* 0x99999dfb00067882 */ /* 0x000fe20000000000 */
[----:B------:R-:W-:-:S06]  /*1320*/  UMOV UR7, 0x3f899999 ;  /* 0x3f89999900077882 */ /* 0x000fcc0000000000 */
[----:B------:R-:W-:Y:S01]  /*1330*/  DFMA R26, R24, R18, UR6 ;  /* 0x00000006181a7e2b */ /* 0x000fe20008000012 */
[----:B------:R-:W-:Y:S01]  /*1340*/  UMOV UR6, 0x55555555 ;  /* 0x5555555500067882 */ /* 0x000fe20000000000 */
[----:B------:R-:W-:-:S06]  /*1350*/  UMOV UR7, 0x3fb55555 ;  /* 0x3fb5555500077882 */ /* 0x000fcc0000000000 */
[----:B------:R-:W-:-:S08]  /*1360*/  DFMA R18, R24, R26, UR6 ;  /* 0x0000000618127e2b */ /* 0x000fd0000800001a */
[----:B------:R-:W-:Y:S01]  /*1370*/  DADD R28, -R18, UR6 ;  /* 0x00000006121c7e29 */ /* 0x000fe20008000100 */
[----:B------:R-:W-:Y:S01]  /*1380*/  UMOV UR6, 0xb9e7b0 ;  /* 0x00b9e7b000067882 */ /* 0x000fe20000000000 */
[----:B------:R-:W-:-:S06]  /*1390*/  UMOV UR7, 0x3c46a4cb ;  /* 0x3c46a4cb00077882 */ /* 0x000fcc0000000000 */
[----:B------:R-:W-:Y:S02]  /*13a0*/  DFMA R28, R24, R26, R28 ;  /* 0x0000001a181c722b */ /* 0x000fe4000000001c */
[C---:B------:R-:W-:Y:S02]  /*13b0*/  DMUL R24, R16.reuse, R20 ;  /* 0x0000001410187228 */ /* 0x040fe40000000000 */
[----:B------:R-:W-:-:S04]  /*13c0*/  DFMA R26, R16, R16, -R20 ;  /* 0x00000010101a722b */ /* 0x000fc80000000814 */
[----:B------:R-:W-:Y:S01]  /*13d0*/  DADD R28, R28, -UR6 ;  /* 0x800000061c1c7e29 */ /* 0x000fe20008000000 */
[----:B------:R-:W-:Y:S01]  /*13e0*/  UMOV UR6, 0x80000000 ;  /* 0x8000000000067882 */ /* 0x000fe20000000000 */
[C---:B------:R-:W-:Y:S01]  /*13f0*/  DFMA R30, R16.reuse, R20, -R24 ;  /* 0x00000014101e722b */ /* 0x040fe20000000818 */
[----:B------:R-:W-:Y:S01]  /*1400*/  UMOV UR7, 0x43300000 ;  /* 0x4330000000077882 */ /* 0x000fe20000000000 */
[----:B------:R-:W-:-:S06]  /*1410*/  DFMA R26, R16, R32, R26 ;  /* 0x00000020101a722b */ /* 0x000fcc000000001a */
[----:B------:R-:W-:Y:S02]  /*1420*/  DFMA R30, R22, R20, R30 ;  /* 0x00000014161e722b */ /* 0x000fe4000000001e */
[----:B------:R-:W-:-:S06]  /*1430*/  DADD R20, R18, R28 ;  /* 0x0000000012147229 */ /* 0x000fcc000000001c */
[----:B------:R-:W-:Y:S02]  /*1440*/  DFMA R30, R16, R26, R30 ;  /* 0x0000001a101e722b */ /* 0x000fe4000000001e */
[----:B------:R-:W-:Y:S02]  /*1450*/  DMUL R26, R20, R24 ;  /* 0x00000018141a7228 */ /* 0x000fe40000000000 */
[----:B------:R-:W-:-:S06]  /*1460*/  DADD R32, R18, -R20 ;  /* 0x0000000012207229 */ /* 0x000fcc0000000814 */
[----:B------:R-:W-:Y:S02]  /*1470*/  DFMA R18, R20, R24, -R26 ;  /* 0x000000181412722b */ /* 0x000fe4000000081a */
[----:B------:R-:W-:-:S06]  /*1480*/  DADD R32, R28, R32 ;  /* 0x000000001c207229 */ /* 0x000fcc0000000020 */
[----:B------:R-:W-:-:S08]  /*1490*/  DFMA R18, R20, R30, R18 ;  /* 0x0000001e1412722b */ /* 0x000fd00000000012 */
[----:B------:R-:W-:-:S08]  /*14a0*/  DFMA R32, R32, R24, R18 ;  /* 0x000000182020722b */ /* 0x000fd00000000012 */
[----:B------:R-:W-:-:S08]  /*14b0*/  DADD R20, R26, R32 ;  /* 0x000000001a147229 */ /* 0x000fd00000000020 */
[--C-:B------:R-:W-:Y:S02]  /*14c0*/  DADD R18, R16, R20.reuse ;  /* 0x0000000010127229 */ /* 0x100fe40000000014 */
[----:B------:R-:W-:-:S06]  /*14d0*/  DADD R26, R26, -R20 ;  /* 0x000000001a1a7229 */ /* 0x000fcc0000000814 */
[----:B------:R-:W-:Y:S02]  /*14e0*/  DADD R16, R16, -R18 ;  /* 0x0000000010107229 */ /* 0x000fe40000000812 */
[----:B------:R-:W-:-:S06]  /*14f0*/  DADD R26, R32, R26 ;  /* 0x00000000201a7229 */ /* 0x000fcc000000001a */
[----:B------:R-:W-:-:S08]  /*1500*/  DADD R16, R20, R16 ;  /* 0x0000000014107229 */ /* 0x000fd00000000010 */
[----:B------:R-:W-:-:S08]  /*1510*/  DADD R16, R26, R16 ;  /* 0x000000001a107229 */ /* 0x000fd00000000010 */
[----:B------:R-:W-:Y:S02]  /*1520*/  DADD R16, R22, R16 ;  /* 0x0000000016107229 */ /* 0x000fe40000000010 */
[----:B------:R-:W-:Y:S01]  /*1530*/  DADD R22, R14, -UR6 ;  /* 0x800000060e167e29 */ /* 0x000fe20008000000 */
[----:B------:R-:W-:Y:S01]  /*1540*/  UMOV UR6, 0xfefa39ef ;  /* 0xfefa39ef00067882 */ /* 0x000fe20000000000 */
[----:B------:R-:W-:-:S04]  /*1550*/  UMOV UR7, 0x3fe62e42 ;  /* 0x3fe62e4200077882 */ /* 0x000fc80000000000 */
[----:B------:R-:W-:-:S08]  /*1560*/  DADD R20, R18, R16 ;  /* 0x0000000012147229 */ /* 0x000fd00000000010 */
[--C-:B------:R-:W-:Y:S02]  /*1570*/  DFMA R14, R22, UR6, R20.reuse ;  /* 0x00000006160e7c2b */ /* 0x100fe40008000014 */
[----:B------:R-:W-:-:S06]  /*1580*/  DADD R18, R18, -R20 ;  /* 0x0000000012127229 */ /* 0x000fcc0000000814 */
[----:B------:R-:W-:Y:S02]  /*1590*/  DFMA R24, R22, -UR6, R14 ;  /* 0x8000000616187c2b */ /* 0x000fe4000800000e */
[----:B------:R-:W-:-:S06]  /*15a0*/  DADD R18, R16, R18 ;  /* 0x0000000010127229 */ /* 0x000fcc0000000012 */
[----:B------:R-:W-:-:S08]  /*15b0*/  DADD R24, -R20, R24 ;  /* 0x0000000014187229 */ /* 0x000fd00000000118 */
[----:B------:R-:W-:-:S08]  /*15c0*/  DADD R18, R18, -R24 ;  /* 0x0000000012127229 */ /* 0x000fd00000000818 */
[----:B------:R-:W-:-:S08]  /*15d0*/  DFMA R18, R22, UR8, R18 ;  /* 0x0000000816127c2b */ /* 0x000fd00008000012 */
[----:B------:R-:W-:-:S08]  /*15e0*/  DADD R16, R14, R18 ;  /* 0x000000000e107229 */ /* 0x000fd00000000012 */
[----:B------:R-:W-:Y:S02]  /*15f0*/  DADD R20, R14, -R16 ;  /* 0x000000000e147229 */ /* 0x000fe40000000810 */
[----:B------:R-:W-:-:S06]  /*1600*/  DMUL R14, R16, 2 ;  /* 0x40000000100e7828 */ /* 0x000fcc0000000000 */
[----:B------:R-:W-:Y:S02]  /*1610*/  DADD R20, R18, R20 ;  /* 0x0000000012147229 */ /* 0x000fe40000000014 */
[----:B------:R-:W-:Y:S01]  /*1620*/  DFMA R16, R16, 2, -R14 ;  /* 0x400000001010782b */ /* 0x000fe2000000080e */
[----:B------:R-:W-:Y:S02]  /*1630*/  IMAD.MOV.U32 R18, RZ, RZ, 0x652b82fe ;  /* 0x652b82feff127424 */ /* 0x000fe400078e00ff */
[----:B------:R-:W-:-:S05]  /*1640*/  IMAD.MOV.U32 R19, RZ, RZ, 0x3ff71547 ;  /* 0x3ff71547ff137424 */ /* 0x000fca00078e00ff */
[----:B------:R-:W-:-:S08]  /*1650*/  DFMA R20, R20, 2, R16 ;  /* 0x400000001414782b */ /* 0x000fd00000000010 */
[----:B------:R-:W-:-:S08]  /*1660*/  DADD R16, R14, R20 ;  /* 0x000000000e107229 */ /* 0x000fd00000000014 */
[----:B------:R-:W-:Y:S02]  /*1670*/  DFMA R18, R16, R18, 6.75539944105574400000e+15 ;  /* 0x433800001012742b */ /* 0x000fe40000000012 */
[----:B------:R-:W-:Y:S01]  /*1680*/  FSETP.GEU.AND P0, PT, |R17|, 4.1917929649353027344, PT ;  /* 0x4086232b1100780b */ /* 0x000fe20003f0e200 */
[----:B------:R-:W-:-:S05]  /*1690*/  DADD R14, R14, -R16 ;  /* 0x000000000e0e7229 */ /* 0x000fca0000000810 */
[----:B------:R-:W-:-:S03]  /*16a0*/  DADD R22, R18, -6.75539944105574400000e+15 ;  /* 0xc338000012167429 */ /* 0x000fc60000000000 */
[----:B------:R-:W-:-:S05]  /*16b0*/  DADD R20, R20, R14 ;  /* 0x0000000014147229 */ /* 0x000fca000000000e */
[----:B------:R-:W-:Y:S01]  /*16c0*/  DFMA R24, R22, -UR6, R16 ;  /* 0x8000000616187c2b */ /* 0x000fe20008000010 */
[----:B------:R-:W-:Y:S01]  /*16d0*/  UMOV UR6, 0x3b39803f ;  /* 0x3b39803f00067882 */ /* 0x000fe20000000000 */
[----:B------:R-:W-:-:S06]  /*16e0*/  UMOV UR7, 0x3c7abc9e ;  /* 0x3c7abc9e00077882 */ /* 0x000fcc0000000000 */
[----:B------:R-:W-:Y:S01]  /*16f0*/  DFMA R22, R22, -UR6, R24 ;  /* 0x8000000616167c2b */ /* 0x000fe20008000018 */
[----:B------:R-:W-:Y:S01]  /*1700*/  UMOV UR6, 0x69ce2bdf ;  /* 0x69ce2bdf00067882 */ /* 0x000fe20000000000 */
[----:B------:R-:W-:Y:S01]  /*1710*/  IMAD.MOV.U32 R24, RZ, RZ, -0x35dec16 ;  /* 0xfca213eaff187424 */ /* 0x000fe200078e00ff */
[----:B------:R-:W-:Y:S01]  /*1720*/  UMOV UR7, 0x3e5ade15 ;  /* 0x3e5ade1500077882 */ /* 0x000fe20000000000 */
[----:B------:R-:W-:-:S06]  /*1730*/  IMAD.MOV.U32 R25, RZ, RZ, 0x3e928af3 ;  /* 0x3e928af3ff197424 */ /* 0x000fcc00078e00ff */
[----:B------:R-:W-:Y:S01]  /*1740*/  DFMA R24, R22, UR6, R24 ;  /* 0x0000000616187c2b */ /* 0x000fe20008000018 */
[----:B------:R-:W-:Y:S01]  /*1750*/  UMOV UR6, 0x62401315 ;  /* 0x6240131500067882 */ /* 0x000fe20000000000 */
[----:B------:R-:W-:-:S06]  /*1760*/  UMOV UR7, 0x3ec71dee ;  /* 0x3ec71dee00077882 */ /* 0x000fcc0000000000 */
[----:B------:R-:W-:Y:S01]  /*1770*/  DFMA R24, R22, R24, UR6 ;  /* 0x0000000616187e2b */ /* 0x000fe20008000018 */
        /* <DEDUP_REMOVED lines=20> */
[----:B------:R-:W-:-:S08]  /*18c0*/  DFMA R24, R22, R24, UR6 ;  /* 0x0000000616187e2b */ /* 0x000fd00008000018 */
[----:B------:R-:W-:-:S08]  /*18d0*/  DFMA R24, R22, R24, 1 ;  /* 0x3ff000001618742b */ /* 0x000fd00000000018 */
[----:B------:R-:W-:-:S10]  /*18e0*/  DFMA R22, R22, R24, 1 ;  /* 0x3ff000001616742b */ /* 0x000fd40000000018 */
[----:B------:R-:W-:Y:S02]  /*18f0*/  IMAD R15, R18, 0x100000, R23 ;  /* 0x00100000120f7824 */ /* 0x000fe400078e0217 */
[----:B------:R-:W-:Y:S01]  /*1900*/  IMAD.MOV.U32 R14, RZ, RZ, R22 ;  /* 0x000000ffff0e7224 */ /* 0x000fe200078e0016 */
[----:B------:R-:W-:Y:S06]  /*1910*/  @!P0 BRA `(.L_x_16) ;  /* 0x0000000000308947 */ /* 0x000fec0003800000 */
[----:B------:R-:W-:Y:S01]  /*1920*/  FSETP.GEU.AND P1, PT, |R17|, 4.2275390625, PT ;  /* 0x408748001100780b */ /* 0x000fe20003f2e200 */
[C---:B------:R-:W-:Y:S02]  /*1930*/  DADD R24, R16.reuse, +INF ;  /* 0x7ff0000010187429 */ /* 0x040fe40000000000 */
[----:B------:R-:W-:-:S08]  /*1940*/  DSETP.GEU.AND P0, PT, R16, RZ, PT ;  /* 0x000000ff1000722a */ /* 0x000fd00003f0e000 */
[----:B------:R-:W-:Y:S02]  /*1950*/  FSEL R15, R25, RZ, P0 ;  /* 0x000000ff190f7208 */ /* 0x000fe40000000000 */
[----:B------:R-:W-:-:S04]  /*1960*/  @!P1 LEA.HI R14, R18, R18, RZ, 0x1 ;  /* 0x00000012120e9211 */ /* 0x000fc800078f08ff */
[----:B------:R-:W-:Y:S02]  /*1970*/  @!P1 SHF.R.S32.HI R17, RZ, 0x1, R14 ;  /* 0x00000001ff119819 */ /* 0x000fe4000001140e */
[----:B------:R-:W-:-:S03]  /*1980*/  FSEL R14, R24, RZ, P0 ;  /* 0x000000ff180e7208 */ /* 0x000fc60000000000 */
[----:B------:R-:W-:Y:S02]  /*1990*/  @!P1 IMAD.IADD R16, R18, 0x1, -R17 ;  /* 0x0000000112109824 */ /* 0x000fe400078e0a11 */
[----:B------:R-:W-:-:S03]  /*19a0*/  @!P1 IMAD R23, R17, 0x100000, R23 ;  /* 0x0010000011179824 */ /* 0x000fc600078e0217 */
[----:B------:R-:W-:Y:S01]  /*19b0*/  @!P1 LEA R17, R16, 0x3ff00000, 0x14 ;  /* 0x3ff0000010119811 */ /* 0x000fe200078ea0ff */
[----:B------:R-:W-:-:S06]  /*19c0*/  @!P1 IMAD.MOV.U32 R16, RZ, RZ, RZ ;  /* 0x000000ffff109224 */ /* 0x000fcc00078e00ff */
[----:B------:R-:W-:-:S11]  /*19d0*/  @!P1 DMUL R14, R22, R16 ;  /* 0x00000010160e9228 */ /* 0x000fd60000000000 */
.L_x_16:
[----:B------:R-:W-:Y:S02]  /*19e0*/  DFMA R20, R20, R14, R14 ;  /* 0x0000000e1414722b */ /* 0x000fe4000000000e */
[----:B------:R-:W-:-:S08]  /*19f0*/  DSETP.NEU.AND P0, PT, |R14|, +INF , PT ;  /* 0x7ff000000e00742a */ /* 0x000fd00003f0d200 */
[----:B------:R-:W-:Y:S01]  /*1a00*/  FSEL R16, R14, R20, !P0 ;  /* 0x000000140e107208 */ /* 0x000fe20004000000 */
[----:B------:R-:W-:Y:S01]  /*1a10*/  IMAD.MOV.U32 R14, RZ, RZ, R0 ;  /* 0x000000ffff0e7224 */ /* 0x000fe200078e0000 */
[----:B------:R-:W-:Y:S01]  /*1a20*/  FSEL R17, R15, R21, !P0 ;  /* 0x000000150f117208 */ /* 0x000fe20004000000 */
[----:B------:R-:W-:-:S04]  /*1a30*/  IMAD.MOV.U32 R15, RZ, RZ, 0x0 ;  /* 0x00000000ff0f7424 */ /* 0x000fc800078e00ff */
[----:B------:R-:W-:Y:S05]  /*1a40*/  RET.REL.NODEC R14 `(_Z23solve_explicit_parallelIdEvPKT_PS0_S0_S0_iS0_S0_) ;  /* 0xffffffe40e6c7950 */ /* 0x000fea0003c3ffff */
.L_x_17:
[----:B------:R-:W-:-:S00]  /*1a50*/  BRA `(.L_x_17) ;  /* 0xfffffffc00fc7947 */ /* 0x000fc0000383ffff */
[----:B------:R-:W-:-:S00]  /*1a60*/  NOP ;  /* 0x0000000000007918 */ /* 0x000fc00000000000 */
        /* <DEDUP_REMOVED lines=9> */
.L_x_23:


//--------------------- .text._Z23set_boundary_conditionsIL10OptionType0EdEvPT0_iiS1_S1_S1_S1_S1_ --------------------------
	.section	.text._Z23set_boundary_conditionsIL10OptionType0EdEvPT0_iiS1_S1_S1_S1_S1_,"ax",@progbits
	.align	128
        .global         _Z23set_boundary_conditionsIL10OptionType0EdEvPT0_iiS1_S1_S1_S1_S1_
        .type           _Z23set_boundary_conditionsIL10OptionType0EdEvPT0_iiS1_S1_S1_S1_S1_,@function
        .size           _Z23set_boundary_conditionsIL10OptionType0EdEvPT0_iiS1_S1_S1_S1_S1_,(.L_x_25 - _Z23set_boundary_conditionsIL10OptionType0EdEvPT0_iiS1_S1_S1_S1_S1_)
        .other          _Z23set_boundary_conditionsIL10OptionType0EdEvPT0_iiS1_S1_S1_S1_S1_,@"STO_CUDA_ENTRY STV_DEFAULT"
_Z23set_boundary_conditionsIL10OptionType0EdEvPT0_iiS1_S1_S1_S1_S1_:
.text._Z23set_boundary_conditionsIL10OptionType0EdEvPT0_iiS1_S1_S1_S1_S1_:
[----:B------:R-:W-:Y:S01]  /*0000*/  LDC R1, c[0x0][0x37c] ;  /* 0x0000df00ff017b82 */ /* 0x000fe20000000800 */
[----:B------:R-:W0:Y:S07]  /*0010*/  S2R R0, SR_TID.X ;  /* 0x0000000000007919 */ /* 0x000e2e0000002100 */
[----:B------:R-:W0:Y:S01]  /*0020*/  S2UR UR4, SR_CTAID.X ;  /* 0x00000000000479c3 */ /* 0x000e220000002500 */
[----:B------:R-:W1:Y:S07]  /*0030*/  LDCU UR5, c[0x0][0x388] ;  /* 0x00007100ff0577ac */ /* 0x000e6e0008000800 */
[----:B------:R-:W0:Y:S02]  /*0040*/  LDC R3, c[0x0][0x360] ;  /* 0x0000d800ff037b82 */ /* 0x000e240000000800 */
[----:B0-----:R-:W-:-:S05]  /*0050*/  IMAD R0, R3, UR4, R0 ;  /* 0x0000000403007c24 */ /* 0x001fca000f8e0200 */
[----:B-1----:R-:W-:-:S13]  /*0060*/  ISETP.GE.AND P0, PT, R0, UR5, PT ;  /* 0x0000000500007c0c */ /* 0x002fda000bf06270 */
[----:B------:R-:W-:Y:S05]  /*0070*/  @P0 EXIT ;  /* 0x000000000000094d */ /* 0x000fea0003800000 */
[----:B------:R-:W0:Y:S01]  /*0080*/  LDC.64 R4, c[0x0][0x3a8] ;  /* 0x0000ea00ff047b82 */ /* 0x000e220000000a00 */
[----:B------:R-:W0:Y:S01]  /*0090*/  LDCU.64 UR4, c[0x0][0x3b0] ;  /* 0x00007600ff0477ac */ /* 0x000e220008000a00 */
[----:B------:R-:W0:Y:S01]  /*00a0*/  I2F.F64 R2, R0 ;  /* 0x0000000000027312 */ /* 0x000e220000201c00 */
[----:B------:R-:W-:Y:S05]  /*00b0*/  BSSY.RECONVERGENT B0, `(.L_x_18) ;  /* 0x0000044000007945 */ /* 0x000fea0003800200 */
[----:B------:R-:W1:Y:S08]  /*00c0*/  LDC.64 R6, c[0x0][0x3a0] ;  /* 0x0000e800ff067b82 */ /* 0x000e700000000a00 */
[----:B------:R-:W2:Y:S01]  /*00d0*/  LDC.64 R18, c[0x0][0x380] ;  /* 0x0000e000ff127b82 */ /* 0x000ea20000000a00 */
[----:B0-----:R-:W-:Y:S01]  /*00e0*/  DFMA R2, -R2, UR4, R4 ;  /* 0x0000000402027c2b */ /* 0x001fe20008000104 */
[----:B------:R-:W-:Y:S01]  /*00f0*/  UMOV UR4, 0xfefa39ef ;  /* 0xfefa39ef00047882 */ /* 0x000fe20000000000 */
[----:B------:R-:W-:Y:S01]  /*0100*/  IMAD.MOV.U32 R4, RZ, RZ, 0x652b82fe ;  /* 0x652b82feff047424 */ /* 0x000fe200078e00ff */
[----:B------:R-:W-:Y:S01]  /*0110*/  UMOV UR5, 0x3fe62e42 ;  /* 0x3fe62e4200057882 */ /* 0x000fe20000000000 */
[----:B------:R-:W-:-:S03]  /*0120*/  IMAD.MOV.U32 R5, RZ, RZ, 0x3ff71547 ;  /* 0x3ff71547ff057424 */ /* 0x000fc600078e00ff */
[----:B------:R-:W0:Y:S01]  /*0130*/  LDC.64 R12, c[0x0][0x398] ;  /* 0x0000e600ff0c7b82 */ /* 0x000e220000000a00 */
[----:B-1----:R-:W-:-:S08]  /*0140*/  DMUL R2, R2, -R6 ;  /* 0x8000000602027228 */ /* 0x002fd00000000000 */
[----:B------:R-:W-:Y:S02]  /*0150*/  DFMA R4, R2, R4, 6.75539944105574400000e+15 ;  /* 0x433800000204742b */ /* 0x000fe40000000004 */
[----:B------:R-:W-:-:S06]  /*0160*/  FSETP.GEU.AND P0, PT, |R3|, 4.1917929649353027344, PT ;  /* 0x4086232b0300780b */ /* 0x000fcc0003f0e200 */
[----:B------:R-:W-:-:S08]  /*0170*/  DADD R6, R4, -6.75539944105574400000e+15 ;  /* 0xc338000004067429 */ /* 0x000fd00000000000 */
[----:B------:R-:W-:Y:S01]  /*0180*/  DFMA R8, R6, -UR4, R2 ;  /* 0x8000000406087c2b */ /* 0x000fe20008000002 */
[----:B------:R-:W-:Y:S01]  /*0190*/  UMOV UR4, 0x3b39803f ;  /* 0x3b39803f00047882 */ /* 0x000fe20000000000 */
[----:B------:R-:W-:-:S06]  /*01a0*/  UMOV UR5, 0x3c7abc9e ;  /* 0x3c7abc9e00057882 */ /* 0x000fcc0000000000 */
[----:B------:R-:W-:Y:S01]  /*01b0*/  DFMA R6, R6, -UR4, R8 ;  /* 0x8000000406067c2b */ /* 0x000fe20008000008 */
[----:B------:R-:W-:Y:S01]  /*01c0*/  UMOV UR4, 0x69ce2bdf ;  /* 0x69ce2bdf00047882 */ /* 0x000fe20000000000 */
[----:B------:R-:W-:Y:S01]  /*01d0*/  MOV R8, 0xfca213ea ;  /* 0xfca213ea00087802 */ /* 0x000fe20000000f00 */
[----:B------:R-:W-:Y:S01]  /*01e0*/  IMAD.MOV.U32 R9, RZ, RZ, 0x3e928af3 ;  /* 0x3e928af3ff097424 */ /* 0x000fe200078e00ff */
[----:B------:R-:W-:-:S05]  /*01f0*/  UMOV UR5, 0x3e5ade15 ;  /* 0x3e5ade1500057882 */ /* 0x000fca0000000000 */
        /* <DEDUP_REMOVED lines=24> */
[C---:B------:R-:W-:Y:S01]  /*0380*/  DFMA R10, R6.reuse, R8, UR4 ;  /* 0x00000004060a7e2b */ /* 0x040fe20008000008 */
[----:B------:R-:W1:Y:S01]  /*0390*/  LDCU.64 UR4, c[0x0][0x358] ;  /* 0x00006b00ff0477ac */ /* 0x000e620008000a00 */
[----:B------:R-:W3:Y:S06]  /*03a0*/  LDC R9, c[0x0][0x38c] ;  /* 0x0000e300ff097b82 */ /* 0x000eec0000000800 */
[C---:B------:R-:W-:Y:S02]  /*03b0*/  DFMA R14, R6.reuse, R10, 1 ;  /* 0x3ff00000060e742b */ /* 0x040fe4000000000a */
[----:B------:R-:W4:Y:S06]  /*03c0*/  LDC.64 R10, c[0x0][0x390] ;  /* 0x0000e400ff0a7b82 */ /* 0x000f2c0000000a00 */
[----:B------:R-:W-:Y:S01]  /*03d0*/  DFMA R14, R6, R14, 1 ;  /* 0x3ff00000060e742b */ /* 0x000fe2000000000e */
[----:B---3--:R-:W-:-:S09]  /*03e0*/  IMAD R7, R0, R9, R0 ;  /* 0x0000000900077224 */ /* 0x008fd200078e0200 */
[----:B------:R-:W-:Y:S01]  /*03f0*/  LEA R17, R4, R15, 0x14 ;  /* 0x0000000f04117211 */ /* 0x000fe200078ea0ff */
[----:B------:R-:W-:Y:S02]  /*0400*/  IMAD.MOV.U32 R16, RZ, RZ, R14 ;  /* 0x000000ffff107224 */ /* 0x000fe400078e000e */
[----:B--2---:R-:W-:Y:S01]  /*0410*/  IMAD.WIDE R6, R7, 0x8, R18 ;  /* 0x0000000807067825 */ /* 0x004fe200078e0212 */
[----:B01----:R-:W-:Y:S06]  /*0420*/  @!P0 BRA `(.L_x_19) ;  /* 0x0000000000308947 */ /* 0x003fec0003800000 */
[----:B------:R-:W-:Y:S01]  /*0430*/  FSETP.GEU.AND P1, PT, |R3|, 4.2275390625, PT ;  /* 0x408748000300780b */ /* 0x000fe20003f2e200 */
[C---:B------:R-:W-:Y:S02]  /*0440*/  DADD R16, R2.reuse, +INF ;  /* 0x7ff0000002107429 */ /* 0x040fe40000000000 */
[----:B------:R-:W-:-:S08]  /*0450*/  DSETP.GEU.AND P0, PT, R2, RZ, PT ;  /* 0x000000ff0200722a */ /* 0x000fd00003f0e000 */
[----:B------:R-:W-:Y:S02]  /*0460*/  FSEL R16, R16, RZ, P0 ;  /* 0x000000ff10107208 */ /* 0x000fe40000000000 */
[----:B------:R-:W-:Y:S02]  /*0470*/  @!P1 LEA.HI R0, R4, R4, RZ, 0x1 ;  /* 0x0000000404009211 */ /* 0x000fe400078f08ff */
[----:B------:R-:W-:Y:S02]  /*0480*/  FSEL R17, R17, RZ, P0 ;  /* 0x000000ff11117208 */ /* 0x000fe40000000000 */
[----:B------:R-:W-:-:S04]  /*0490*/  @!P1 SHF.R.S32.HI R3, RZ, 0x1, R0 ;  /* 0x00000001ff039819 */ /* 0x000fc80000011400 */
[----:B------:R-:W-:Y:S01]  /*04a0*/  @!P1 IADD3 R2, PT, PT, R4, -R3, RZ ;  /* 0x8000000304029210 */ /* 0x000fe20007ffe0ff */
[----:B------:R-:W-:-:S03]  /*04b0*/  @!P1 IMAD R15, R3, 0x100000, R15 ;  /* 0x00100000030f9824 */ /* 0x000fc600078e020f */
[----:B------:R-:W-:Y:S02]  /*04c0*/  @!P1 LEA R3, R2, 0x3ff00000, 0x14 ;  /* 0x3ff0000002039811 */ /* 0x000fe400078ea0ff */
[----:B------:R-:W-:-:S06]  /*04d0*/  @!P1 MOV R2, RZ ;  /* 0x000000ff00029202 */ /* 0x000fcc0000000f00 */
[----:B------:R-:W-:-:S11]  /*04e0*/  @!P1 DMUL R16, R14, R2 ;  /* 0x000000020e109228 */ /* 0x000fd60000000000 */
.L_x_19:
[----:B------:R-:W-:Y:S05]  /*04f0*/  BSYNC.RECONVERGENT B0 ;  /* 0x0000000000007941 */ /* 0x000fea0003800200 */
.L_x_18:
[----:B----4-:R-:W-:Y:S01]  /*0500*/  DFMA R10, -R16, R12, R10 ;  /* 0x0000000c100a722b */ /* 0x010fe2000000010a */
[----:B------:R-:W-:Y:S01]  /*0510*/  IMAD.WIDE R2, R9, 0x8, R6 ;  /* 0x0000000809027825 */ /* 0x000fe200078e0206 */
[----:B------:R-:W-:Y:S05]  /*0520*/  STG.E.64 desc[UR4][R6.64], RZ ;  /* 0x000000ff06007986 */ /* 0x000fea000c101b04 */
[----:B------:R-:W-:Y:S01]  /*0530*/  STG.E.64 desc[UR4][R2.64], R10 ;  /* 0x0000000a02007986 */ /* 0x000fe2000c101b04 */
[----:B------:R-:W-:Y:S05]  /*0540*/  EXIT ;  /* 0x000000000000794d */ /* 0x000fea0003800000 */
.L_x_20:
        /* <DEDUP_REMOVED lines=11> */
.L_x_25:


//--------------------- .text._Z22set_terminal_conditionIL10OptionType0EdEvPT0_iiS1_S1_ --------------------------
	.section	.text._Z22set_terminal_conditionIL10OptionType0EdEvPT0_iiS1_S1_,"ax",@progbits
	.align	128
        .global         _Z22set_terminal_conditionIL10OptionType0EdEvPT0_iiS1_S1_
        .type           _Z22set_terminal_conditionIL10OptionType0EdEvPT0_iiS1_S1_,@function
        .size           _Z22set_terminal_conditionIL10OptionType0EdEvPT0_iiS1_S1_,(.L_x_26 - _Z22set_terminal_conditionIL10OptionType0EdEvPT0_iiS1_S1_)
        .other          _Z22set_terminal_conditionIL10OptionType0EdEvPT0_iiS1_S1_,@"STO_CUDA_ENTRY STV_DEFAULT"
_Z22set_terminal_conditionIL10OptionType0EdEvPT0_iiS1_S1_:
.text._Z22set_terminal_conditionIL10OptionType0EdEvPT0_iiS1_S1_:
[----:B------:R-:W-:Y:S01]  /*0000*/  LDC R1, c[0x0][0x37c] ;  /* 0x0000df00ff017b82 */ /* 0x000fe20000000800 */
[----:B------:R-:W0:Y:S07]  /*0010*/  S2R R0, SR_TID.X ;  /* 0x0000000000007919 */ /* 0x000e2e0000002100 */
[----:B------:R-:W0:Y:S01]  /*0020*/  S2UR UR6, SR_CTAID.X ;  /* 0x00000000000679c3 */ /* 0x000e220000002500 */
[----:B------:R-:W1:Y:S07]  /*0030*/  LDCU.64 UR4, c[0x0][0x388] ;  /* 0x00007100ff0477ac */ /* 0x000e6e0008000a00 */
[----:B------:R-:W0:Y:S02]  /*0040*/  LDC R3, c[0x0][0x360] ;  /* 0x0000d800ff037b82 */ /* 0x000e240000000800 */
[----:B0-----:R-:W-:-:S05]  /*0050*/  IMAD R0, R3, UR6, R0 ;  /* 0x0000000603007c24 */ /* 0x001fca000f8e0200 */
[----:B-1----:R-:W-:Y:S01]  /*0060*/  ISETP.GT.AND P0, PT, R0, UR4, PT ;  /* 0x0000000400007c0c */ /* 0x002fe2000bf04270 */
[----:B------:R-:W-:-:S12]  /*0070*/  UIMAD UR4, UR5, UR4, UR5 ;  /* 0x00000004050472a4 */ /* 0x000fd8000f8e0205 */
[----:B------:R-:W-:Y:S05]  /*0080*/  @P0 EXIT ;  /* 0x000000000000094d */ /* 0x000fea0003800000 */
[----:B------:R-:W0:Y:S01]  /*0090*/  LDC.64 R4, c[0x0][0x390] ;  /* 0x0000e400ff047b82 */ /* 0x000e220000000a00 */
[----:B------:R-:W0:Y:S01]  /*00a0*/  I2F.F64 R2, R0 ;  /* 0x0000000000027312 */ /* 0x000e220000201c00 */
[----:B------:R-:W1:Y:S06]  /*00b0*/  LDCU.64 UR6, c[0x0][0x358] ;  /* 0x00006b00ff0677ac */ /* 0x000e6c0008000a00 */
[----:B------:R-:W0:Y:S08]  /*00c0*/  LDC.64 R6, c[0x0][0x398] ;  /* 0x0000e600ff067b82 */ /* 0x000e300000000a00 */
[----:B------:R-:W2:Y:S01]  /*00d0*/  LDC.64 R8, c[0x0][0x380] ;  /* 0x0000e000ff087b82 */ /* 0x000ea20000000a00 */
[----:B0-----:R-:W-:Y:S01]  /*00e0*/  DFMA R2, R2, R4, -R6 ;  /* 0x000000040202722b */ /* 0x001fe20000000806 */
[----:B------:R-:W-:-:S02]  /*00f0*/  IMAD.MOV.U32 R4, RZ, RZ, RZ ;  /* 0x000000ffff047224 */ /* 0x000fc400078e00ff */
[----:B------:R-:W-:-:S05]  /*0100*/  VIADD R5, R0, UR4 ;  /* 0x0000000400057c36 */ /* 0x000fca0008000000 */
[----:B------:R-:W-:Y:S02]  /*0110*/  DSETP.MAX.AND P0, P1, RZ, R2, PT ;  /* 0x00000002ff00722a */ /* 0x000fe4000390f000 */
[----:B------:R-:W-:Y:S01]  /*0120*/  IMAD.MOV.U32 R7, RZ, RZ, R2 ;  /* 0x000000ffff077224 */ /* 0x000fe200078e0002 */
[----:B------:R-:W-:Y:S01]  /*0130*/  MOV R11, R3 ;  /* 0x00000003000b7202 */ /* 0x000fe20000000f00 */
[----:B------:R-:W-:-:S03]  /*0140*/  HFMA2 R2, -RZ, RZ, 0, 0 ;  /* 0x00000000ff027431 */ /* 0x000fc600000001ff */
[----:B------:R-:W-:Y:S01]  /*0150*/  FSEL R13, R4, R11, P0 ;  /* 0x0000000b040d7208 */ /* 0x000fe20000000000 */
[----:B--2---:R-:W-:-:S06]  /*0160*/  IMAD.WIDE R4, R5, 0x8, R8 ;  /* 0x0000000805047825 */ /* 0x004fcc00078e0208 */
[----:B------:R-:W-:Y:S02]  /*0170*/  @P1 LOP3.LUT R13, R11, 0x80000, RZ, 0xfc, !PT ;  /* 0x000800000b0d1812 */ /* 0x000fe400078efcff */
[----:B------:R-:W-:-:S03]  /*0180*/  SEL R2, R2, R7, P0 ;  /* 0x0000000702027207 */ /* 0x000fc60000000000 */
[----:B------:R-:W-:-:S05]  /*0190*/  IMAD.MOV.U32 R3, RZ, RZ, R13 ;  /* 0x000000ffff037224 */ /* 0x000fca00078e000d */
[----:B-1----:R-:W-:Y:S01]  /*01a0*/  STG.E.64 desc[UR6][R4.64], R2 ;  /* 0x0000000204007986 */ /* 0x002fe2000c101b06 */
[----:B------:R-:W-:Y:S05]  /*01b0*/  EXIT ;  /* 0x000000000000794d */ /* 0x000fea0003800000 */
.L_x_21:
        /* <DEDUP_REMOVED lines=12> */
.L_x_26:


//--------------------- .nv.shared.reserved.0     --------------------------
	.section	.nv.shared.reserved.0,"aw",@nobits
	.weak		__nv_reservedSMEM_offset_0_alias
	.size		__nv_reservedSMEM_offset_0_alias, 0, 64
	.other		__nv_reservedSMEM_offset_0_alias,@"STO_CUDA_RESERVED_SHARED STV_DEFAULT"
__nv_reservedSMEM_offset_0_alias:
	.zero		0
	.zero		64


//--------------------- .nv.constant0._Z23solve_explicit_parallelIdEvPKT_PS0_S0_S0_iS0_S0_ --------------------------
	.section	.nv.constant0._Z23solve_explicit_parallelIdEvPKT_PS0_S0_S0_iS0_S0_,"a",@progbits
	.sectionflags	@""
	.align	4
.nv.constant0._Z23solve_explicit_parallelIdEvPKT_PS0_S0_S0_iS0_S0_:
	.zero		952


//--------------------- .nv.constant0._Z23set_boundary_conditionsIL10OptionType0EdEvPT0_iiS1_S1_S1_S1_S1_ --------------------------
	.section	.nv.constant0._Z23set_boundary_conditionsIL10OptionType0EdEvPT0_iiS1_S1_S1_S1_S1_,"a",@progbits
	.sectionflags	@""
	.align	4
.nv.constant0._Z23set_boundary_conditionsIL10OptionType0EdEvPT0_iiS1_S1_S1_S1_S1_:
	.zero		952


//--------------------- .nv.constant0._Z22set_terminal_conditionIL10OptionType0EdEvPT0_iiS1_S1_ --------------------------
	.section	.nv.constant0._Z22set_terminal_conditionIL10OptionType0EdEvPT0_iiS1_S1_,"a",@progbits
	.sectionflags	@""
	.align	4
.nv.constant0._Z22set_terminal_conditionIL10OptionType0EdEvPT0_iiS1_S1_:
	.zero		928


//--------------------- SYMBOLS --------------------------

	.type		.nv.reservedSmem.offset0,@object
	.size		.nv.reservedSmem.offset0,0x4
